// auto-generated by cutlass_sweep.gemm — config: {"arch": "sm_90", "cluster_m": 2, "cluster_n": 1, "dtype": "bf16", "stages": 3, "tile_k": 32, "tile_m": 128, "tile_n": 64}
#include "cutlass/cutlass.h"
#include "cutlass/gemm/collective/collective_builder.hpp"
#include "cutlass/gemm/device/gemm_universal_adapter.h"
#include "cutlass/gemm/kernel/gemm_universal.hpp"
#include "cutlass/epilogue/collective/collective_builder.hpp"

using ElemA = cutlass::bfloat16_t;
using ElemB = cutlass::bfloat16_t;
using ElemCD = cutlass::bfloat16_t;
using Acc  = float;
using TileShape    = cute::Shape<cute::_128, cute::_64, cute::_32>;
using ClusterShape = cute::Shape<cute::_2, cute::_1, cute::_1>;

using CollectiveEpilogue = typename cutlass::epilogue::collective::CollectiveBuilder<
    cutlass::arch::Sm90, cutlass::arch::OpClassTensorOp,
    TileShape, ClusterShape,
    cutlass::epilogue::collective::EpilogueTileAuto,
    Acc, Acc,
    ElemCD, cutlass::layout::RowMajor, 128 / cutlass::sizeof_bits<ElemCD>::value,
    ElemCD, cutlass::layout::RowMajor, 128 / cutlass::sizeof_bits<ElemCD>::value,
    cutlass::epilogue::collective::EpilogueScheduleAuto
  >::CollectiveOp;

using CollectiveMainloop = typename cutlass::gemm::collective::CollectiveBuilder<
    cutlass::arch::Sm90, cutlass::arch::OpClassTensorOp,
    ElemA, cutlass::layout::RowMajor, 128 / cutlass::sizeof_bits<ElemA>::value,
    ElemB, cutlass::layout::ColumnMajor, 128 / cutlass::sizeof_bits<ElemB>::value,
    Acc,
    TileShape, ClusterShape,
    cutlass::gemm::collective::StageCount<3>,
    cutlass::gemm::collective::KernelScheduleAuto
  >::CollectiveOp;

using GemmKernel = cutlass::gemm::kernel::GemmUniversal<
    cute::Shape<int,int,int,int>,
    CollectiveMainloop,
    CollectiveEpilogue
>;
using Gemm = cutlass::gemm::device::GemmUniversalAdapter<GemmKernel>;

// Force the device kernel symbol into the cubin without needing a host main.
auto* _anchor = &cutlass::device_kernel<GemmKernel>;


// ===== COMPILED SASS (sm_90a) =====

	.target	sm_90a

	.elftype	@"ET_EXEC"


//--------------------- .note.nv.tkinfo           --------------------------
	.section	.note.nv.tkinfo,"",@"SHT_NOTE"
	.sectionflags	@"SHF_NOTE_NV_TKINFO"
	.tkinfo
        /*0018*/ 	.word	0x00000002
        /*0030*/ 	.string	""
        /*0030*/ 	.string	"ptxas"
        /*0030*/ 	.string	"Cuda compilation tools, release 13.0, V13.0.88"
        /*0030*/ 	.string	"Build cuda_13.0.r13.0/compiler.36424714_0"
        /*0030*/ 	.string	"-arch sm_90a -m 64 "



//--------------------- .note.nv.cuinfo           --------------------------
	.section	.note.nv.cuinfo,"",@"SHT_NOTE"
	.sectionflags	@"SHF_NOTE_NV_CUINFO"
        /*0018*/ 	.short	0x0002
        /*001a*/ 	.short	0x005a
        /*001c*/ 	.short	0x0082
	.zero		2


//--------------------- .nv.info                  --------------------------
	.section	.nv.info,"",@"SHT_CUDA_INFO"
	.align	4


	//----- nvinfo : EIATTR_REGCOUNT
	.align		4
        /*0000*/ 	.byte	0x04, 0x2f
        /*0002*/ 	.short	(.L_15 - .L_14)
	.align		4
.L_14:
        /*0004*/ 	.word	index@(_ZN7cutlass13device_kernelINS_4gemm6kernel13GemmUniversalIN4cute5tupleIJiiiiEEENS1_10collective13CollectiveMmaINS1_34MainloopSm90TmaGmmaWarpSpecializedILi3ENS5_IJNS4_1CILi2EEENSA_ILi1EEESC_EEENS1_35KernelTmaWarpSpecializedCooperativeEEENS5_IJNSA_ILi128EEENSA_ILi64EEENSA_ILi32EEEEEENS_10bfloat16_tENS5_IJlSC_lEEESK_SL_NS4_8TiledMMAINS4_8MMA_AtomIJNS4_4SM904GMMA27MMA_64x64x16_F32BF16BF16_SSILNSP_5MajorE0ELSR_0ELNSP_7ScaleInE1ELSS_1EEEEEENS4_6LayoutISD_NS5_IJSC_NSA_ILi0EEESW_EEEEENS5_IJNS4_10UnderscoreESZ_SZ_EEEEENS4_13SM90_TMA_LOADENS4_14ComposedLayoutINS4_7SwizzleILi2ELi4ELi3EEENS4_18smem_ptr_flag_bitsILi16EEENSV_INS5_IJNSA_ILi8EEESI_EEENS5_IJSI_SC_EEEEEEEvNS4_8identityENS4_23SM90_TMA_LOAD_MULTICASTES1C_vS1D_EENS_8epilogue10collective6detail29Sm90TmaWarpSpecializedAdapterINS1H_15DefaultEpilogueISK_SL_SL_NS1G_6thread17LinearCombinationISK_Li1EffLNS1L_9ScaleType4KindE0ELNS_15FloatRoundStyleE2ESK_EENS1_15EpilogueDefaultEEEEEvvEEEEvNT_6ParamsE)
        /*0008*/ 	.word	0x000000a8


	//----- nvinfo : EIATTR_FRAME_SIZE
	.align		4
.L_15:
        /*000c*/ 	.byte	0x04, 0x11
        /*000e*/ 	.short	(.L_17 - .L_16)
	.align		4
.L_16:
        /*0010*/ 	.word	index@(_ZN7cutlass13device_kernelINS_4gemm6kernel13GemmUniversalIN4cute5tupleIJiiiiEEENS1_10collective13CollectiveMmaINS1_34MainloopSm90TmaGmmaWarpSpecializedILi3ENS5_IJNS4_1CILi2EEENSA_ILi1EEESC_EEENS1_35KernelTmaWarpSpecializedCooperativeEEENS5_IJNSA_ILi128EEENSA_ILi64EEENSA_ILi32EEEEEENS_10bfloat16_tENS5_IJlSC_lEEESK_SL_NS4_8TiledMMAINS4_8MMA_AtomIJNS4_4SM904GMMA27MMA_64x64x16_F32BF16BF16_SSILNSP_5MajorE0ELSR_0ELNSP_7ScaleInE1ELSS_1EEEEEENS4_6LayoutISD_NS5_IJSC_NSA_ILi0EEESW_EEEEENS5_IJNS4_10UnderscoreESZ_SZ_EEEEENS4_13SM90_TMA_LOADENS4_14ComposedLayoutINS4_7SwizzleILi2ELi4ELi3EEENS4_18smem_ptr_flag_bitsILi16EEENSV_INS5_IJNSA_ILi8EEESI_EEENS5_IJSI_SC_EEEEEEEvNS4_8identityENS4_23SM90_TMA_LOAD_MULTICASTES1C_vS1D_EENS_8epilogue10collective6detail29Sm90TmaWarpSpecializedAdapterINS1H_15DefaultEpilogueISK_SL_SL_NS1G_6thread17LinearCombinationISK_Li1EffLNS1L_9ScaleType4KindE0ELNS_15FloatRoundStyleE2ESK_EENS1_15EpilogueDefaultEEEEEvvEEEEvNT_6ParamsE)
        /*0014*/ 	.word	0x00000000


	//----- nvinfo : EIATTR_MIN_STACK_SIZE
	.align		4
.L_17:
        /*0018*/ 	.byte	0x04, 0x12
        /*001a*/ 	.short	(.L_19 - .L_18)
	.align		4
.L_18:
        /*001c*/ 	.word	index@(_ZN7cutlass13device_kernelINS_4gemm6kernel13GemmUniversalIN4cute5tupleIJiiiiEEENS1_10collective13CollectiveMmaINS1_34MainloopSm90TmaGmmaWarpSpecializedILi3ENS5_IJNS4_1CILi2EEENSA_ILi1EEESC_EEENS1_35KernelTmaWarpSpecializedCooperativeEEENS5_IJNSA_ILi128EEENSA_ILi64EEENSA_ILi32EEEEEENS_10bfloat16_tENS5_IJlSC_lEEESK_SL_NS4_8TiledMMAINS4_8MMA_AtomIJNS4_4SM904GMMA27MMA_64x64x16_F32BF16BF16_SSILNSP_5MajorE0ELSR_0ELNSP_7ScaleInE1ELSS_1EEEEEENS4_6LayoutISD_NS5_IJSC_NSA_ILi0EEESW_EEEEENS5_IJNS4_10UnderscoreESZ_SZ_EEEEENS4_13SM90_TMA_LOADENS4_14ComposedLayoutINS4_7SwizzleILi2ELi4ELi3EEENS4_18smem_ptr_flag_bitsILi16EEENSV_INS5_IJNSA_ILi8EEESI_EEENS5_IJSI_SC_EEEEEEEvNS4_8identityENS4_23SM90_TMA_LOAD_MULTICASTES1C_vS1D_EENS_8epilogue10collective6detail29Sm90TmaWarpSpecializedAdapterINS1H_15DefaultEpilogueISK_SL_SL_NS1G_6thread17LinearCombinationISK_Li1EffLNS1L_9ScaleType4KindE0ELNS_15FloatRoundStyleE2ESK_EENS1_15EpilogueDefaultEEEEEvvEEEEvNT_6ParamsE)
        /*0020*/ 	.word	0x00000000
.L_19:


//--------------------- .nv.compat                --------------------------
	.section	.nv.compat,"",@"SHT_CUDA_COMPAT_INFO"
	.align	4
        /*0000*/ 	.byte	0x02, 0x09, 0x01, 0x00, 0x02, 0x02, 0x04, 0x00, 0x02, 0x05, 0x05, 0x00, 0x03, 0x07, 0x01, 0x01
        /*0010*/ 	.byte	0x02, 0x03, 0x01, 0x00, 0x02, 0x06, 0x01, 0x00, 0x04, 0x0b, 0x08, 0x00, 0x00, 0x00, 0x00, 0x00
        /*0020*/ 	.byte	0x00, 0x00, 0x00, 0x00


//--------------------- .nv.info._ZN7cutlass13device_kernelINS_4gemm6kernel13GemmUniversalIN4cute5tupleIJiiiiEEENS1_10collective13CollectiveMmaINS1_34MainloopSm90TmaGmmaWarpSpecializedILi3ENS5_IJNS4_1CILi2EEENSA_ILi1EEESC_EEENS1_35KernelTmaWarpSpecializedCooperativeEEENS5_IJNSA_ILi128EEENSA_ILi64EEENSA_ILi32EEEEEENS_10bfloat16_tENS5_IJlSC_lEEESK_SL_NS4_8TiledMMAINS4_8MMA_AtomIJNS4_4SM904GMMA27MMA_64x64x16_F32BF16BF16_SSILNSP_5MajorE0ELSR_0ELNSP_7ScaleInE1ELSS_1EEEEEENS4_6LayoutISD_NS5_IJSC_NSA_ILi0EEESW_EEEEENS5_IJNS4_10UnderscoreESZ_SZ_EEEEENS4_13SM90_TMA_LOADENS4_14ComposedLayoutINS4_7SwizzleILi2ELi4ELi3EEENS4_18smem_ptr_flag_bitsILi16EEENSV_INS5_IJNSA_ILi8EEESI_EEENS5_IJSI_SC_EEEEEEEvNS4_8identityENS4_23SM90_TMA_LOAD_MULTICASTES1C_vS1D_EENS_8epilogue10collective6detail29Sm90TmaWarpSpecializedAdapterINS1H_15DefaultEpilogueISK_SL_SL_NS1G_6thread17LinearCombinationISK_Li1EffLNS1L_9ScaleType4KindE0ELNS_15FloatRoundStyleE2ESK_EENS1_15EpilogueDefaultEEEEEvvEEEEvNT_6ParamsE --------------------------
	.section	.nv.info._ZN7cutlass13device_kernelINS_4gemm6kernel13GemmUniversalIN4cute5tupleIJiiiiEEENS1_10collective13CollectiveMmaINS1_34MainloopSm90TmaGmmaWarpSpecializedILi3ENS5_IJNS4_1CILi2EEENSA_ILi1EEESC_EEENS1_35KernelTmaWarpSpecializedCooperativeEEENS5_IJNSA_ILi128EEENSA_ILi64EEENSA_ILi32EEEEEENS_10bfloat16_tENS5_IJlSC_lEEESK_SL_NS4_8TiledMMAINS4_8MMA_AtomIJNS4_4SM904GMMA27MMA_64x64x16_F32BF16BF16_SSILNSP_5MajorE0ELSR_0ELNSP_7ScaleInE1ELSS_1EEEEEENS4_6LayoutISD_NS5_IJSC_NSA_ILi0EEESW_EEEEENS5_IJNS4_10UnderscoreESZ_SZ_EEEEENS4_13SM90_TMA_LOADENS4_14ComposedLayoutINS4_7SwizzleILi2ELi4ELi3EEENS4_18smem_ptr_flag_bitsILi16EEENSV_INS5_IJNSA_ILi8EEESI_EEENS5_IJSI_SC_EEEEEEEvNS4_8identityENS4_23SM90_TMA_LOAD_MULTICASTES1C_vS1D_EENS_8epilogue10collective6detail29Sm90TmaWarpSpecializedAdapterINS1H_15DefaultEpilogueISK_SL_SL_NS1G_6thread17LinearCombinationISK_Li1EffLNS1L_9ScaleType4KindE0ELNS_15FloatRoundStyleE2ESK_EENS1_15EpilogueDefaultEEEEEvvEEEEvNT_6ParamsE,"",@"SHT_CUDA_INFO"
	.sectionflags	@""
	.align	4


	//----- nvinfo : EIATTR_CUDA_API_VERSION
	.align		4
        /*0000*/ 	.byte	0x04, 0x37
        /*0002*/ 	.short	(.L_21 - .L_20)
.L_20:
        /*0004*/ 	.word	0x00000082


	//----- nvinfo : EIATTR_KPARAM_INFO
	.align		4
.L_21:
        /*0008*/ 	.byte	0x04, 0x17
        /*000a*/ 	.short	(.L_23 - .L_22)
.L_22:
        /*000c*/ 	.word	0x00000000
        /*0010*/ 	.short	0x0000
        /*0012*/ 	.short	0x0070
        /*0014*/ 	.byte	0x00, 0xf0, 0x01, 0x10


	//----- nvinfo : EIATTR_SPARSE_MMA_MASK
	.align		4
.L_23:
        /*0018*/ 	.byte	0x03, 0x50
        /*001a*/ 	.short	0x0000


	//----- nvinfo : EIATTR_MAXREG_COUNT
	.align		4
        /*001c*/ 	.byte	0x03, 0x1b
        /*001e*/ 	.short	0x00a8


	//----- nvinfo : EIATTR_NUM_BARRIERS
	.align		4
        /*0020*/ 	.byte	0x02, 0x4c
        /*0022*/ 	.byte	0x01
	.zero		1


	//----- nvinfo : EIATTR_EXTERNS
	.align		4
        /*0024*/ 	.byte	0x04, 0x0f
        /*0026*/ 	.short	(.L_25 - .L_24)


	//   ....[0]....
	.align		4
.L_24:
        /*0028*/ 	.word	index@(__assertfail)


	//----- nvinfo : EIATTR_MERCURY_ISA_VERSION
	.align		4
.L_25:
        /*002c*/ 	.byte	0x03, 0x5f
        /*002e*/ 	.short	0x0101


	//----- nvinfo : EIATTR_INT_WARP_WIDE_INSTR_OFFSETS
	.align		4
        /*0030*/ 	.byte	0x04, 0x31
        /*0032*/ 	.short	(.L_27 - .L_26)


	//   ....[0]....
.L_26:
        /*0034*/ 	.word	0x00000460


	//   ....[1]....
        /*0038*/ 	.word	0x00000490


	//   ....[2]....
        /*003c*/ 	.word	0x00000650


	//----- nvinfo : EIATTR_COOP_GROUP_MASK_REGIDS
	.align		4
.L_27:
        /*0040*/ 	.byte	0x04, 0x29
        /*0042*/ 	.short	(.L_29 - .L_28)


	//   ....[0]....
.L_28:
        /*0044*/ 	.word	0xffffffff


	//   ....[1]....
        /*0048*/ 	.word	0xffffffff


	//   ....[2]....
        /*004c*/ 	.word	0xffffffff


	//   ....[3]....
        /*0050*/ 	.word	0xffffffff


	//   ....[4]....
        /*0054*/ 	.word	0xffffffff


	//   ....[5]....
        /*0058*/ 	.word	0xffffffff


	//----- nvinfo : EIATTR_COOP_GROUP_INSTR_OFFSETS
	.align		4
.L_29:
        /*005c*/ 	.byte	0x04, 0x28
        /*005e*/ 	.short	(.L_31 - .L_30)


	//   ....[0]....
.L_30:
        /*0060*/ 	.word	0x00000060


	//   ....[1]....
        /*0064*/ 	.word	0x00000070


	//   ....[2]....
        /*0068*/ 	.word	0x00000130


	//   ....[3]....
        /*006c*/ 	.word	0x000002b0


	//   ....[4]....
        /*0070*/ 	.word	0x000007d0


	//   ....[5]....
        /*0074*/ 	.word	0x00001210


	//----- nvinfo : EIATTR_REG_RECONFIG
	.align		4
.L_31:
        /*0078*/ 	.byte	0x01, 0x54
	.zero		2


	//----- nvinfo : EIATTR_SYSCALL_OFFSETS
	.align		4
        /*007c*/ 	.byte	0x04, 0x46
        /*007e*/ 	.short	(.L_33 - .L_32)


	//   ....[0]....
.L_32:
        /*0080*/ 	.word	0x000013d0


	//----- nvinfo : EIATTR_MBARRIER_INSTR_OFFSETS
	.align		4
.L_33:
        /*0084*/ 	.byte	0x04, 0x39
        /*0086*/ 	.short	(.L_35 - .L_34)


	//   ....[0]....
.L_34:
        /*0088*/ 	.word	0x00000230
        /*008c*/ 	.word	0x000000ff
        /*0090*/ 	.word	0x00000000
        /*0094*/ 	.short	0x0100
        /*0096*/ 	.byte	0x08
	.zero		1


	//   ....[1]....
        /*0098*/ 	.word	0x00000240
        /*009c*/ 	.word	0x000000ff
        /*00a0*/ 	.word	0x00000018
        /*00a4*/ 	.short	0x0100
        /*00a6*/ 	.byte	0x08
	.zero		1


	//   ....[2]....
        /*00a8*/ 	.word	0x00000250
        /*00ac*/ 	.word	0x000000ff
        /*00b0*/ 	.word	0x00000008
        /*00b4*/ 	.short	0x0100
        /*00b6*/ 	.byte	0x08
	.zero		1


	//   ....[3]....
        /*00b8*/ 	.word	0x00000260
        /*00bc*/ 	.word	0x000000ff
        /*00c0*/ 	.word	0x00000020
        /*00c4*/ 	.short	0x0100
        /*00c6*/ 	.byte	0x08
	.zero		1


	//   ....[4]....
        /*00c8*/ 	.word	0x00000270
        /*00cc*/ 	.word	0x000000ff
        /*00d0*/ 	.word	0x00000010
        /*00d4*/ 	.short	0x0100
        /*00d6*/ 	.byte	0x08
	.zero		1


	//   ....[5]....
        /*00d8*/ 	.word	0x00000280
        /*00dc*/ 	.word	0x000000ff
        /*00e0*/ 	.word	0x00000028
        /*00e4*/ 	.short	0x0100
        /*00e6*/ 	.byte	0x08
	.zero		1


	//   ....[6]....
        /*00e8*/ 	.word	0x000006d0
        /*00ec*/ 	.word	0x000000ff
        /*00f0*/ 	.word	0x00000040
        /*00f4*/ 	.short	0x0100
        /*00f6*/ 	.byte	0x06
	.zero		1


	//   ....[7]....
        /*00f8*/ 	.word	0x00000760
        /*00fc*/ 	.word	0x000000ff
        /*0100*/ 	.word	0x00000048
        /*0104*/ 	.short	0x0100
        /*0106*/ 	.byte	0x06
	.zero		1


	//   ....[8]....
        /*0108*/ 	.word	0x00001490
        /*010c*/ 	.word	0x00000003
        /*0110*/ 	.word	0x00000000
        /*0114*/ 	.short	0x010a
        /*0116*/ 	.byte	0x3f
	.zero		1


	//   ....[9]....
        /*0118*/ 	.word	0x000014d0
        /*011c*/ 	.word	0x00000003
        /*0120*/ 	.word	0x00000000
        /*0124*/ 	.short	0x010a
        /*0126*/ 	.byte	0x3f
	.zero		1


	//   ....[10]....
        /*0128*/ 	.word	0x000017a0
        /*012c*/ 	.word	0x00000005
        /*0130*/ 	.word	0x00000000
        /*0134*/ 	.short	0x010a
        /*0136*/ 	.byte	0x3f
	.zero		1


	//   ....[11]....
        /*0138*/ 	.word	0x000017e0
        /*013c*/ 	.word	0x00000005
        /*0140*/ 	.word	0x00000000
        /*0144*/ 	.short	0x010a
        /*0146*/ 	.byte	0x3f
	.zero		1


	//   ....[12]....
        /*0148*/ 	.word	0x00001940
        /*014c*/ 	.word	0x00000005
        /*0150*/ 	.word	0x00000000
        /*0154*/ 	.short	0x0101
        /*0156*/ 	.byte	0x3f
	.zero		1


	//   ....[13]....
        /*0158*/ 	.word	0x00001b60
        /*015c*/ 	.word	0x00000003
        /*0160*/ 	.word	0x00000000
        /*0164*/ 	.short	0x0101
        /*0166*/ 	.byte	0x3f
	.zero		1


	//   ....[14]....
        /*0168*/ 	.word	0x00005070
        /*016c*/ 	.word	0x00000017
        /*0170*/ 	.word	0x00000018
        /*0174*/ 	.short	0x010a
        /*0176*/ 	.byte	0x3f
	.zero		1


	//   ....[15]....
        /*0178*/ 	.word	0x000053e0
        /*017c*/ 	.word	0x00000003
        /*0180*/ 	.word	0x00000048
        /*0184*/ 	.short	0x0101
        /*0186*/ 	.byte	0x3f
	.zero		1


	//   ....[16]....
        /*0188*/ 	.word	0x00005b40
        /*018c*/ 	.word	0x00000007
        /*0190*/ 	.word	0x00000000
        /*0194*/ 	.short	0x010a
        /*0196*/ 	.byte	0x3f
	.zero		1


	//   ....[17]....
        /*0198*/ 	.word	0x00005bc0
        /*019c*/ 	.word	0x00000006
        /*01a0*/ 	.word	0x00000000
        /*01a4*/ 	.short	0x010a
        /*01a6*/ 	.byte	0x3f
	.zero		1


	//   ....[18]....
        /*01a8*/ 	.word	0x00005c50
        /*01ac*/ 	.word	0x00000003
        /*01b0*/ 	.word	0x00000000
        /*01b4*/ 	.short	0x010a
        /*01b6*/ 	.byte	0x3f
	.zero		1


	//   ....[19]....
        /*01b8*/ 	.word	0x00005cb0
        /*01bc*/ 	.word	0x00000003
        /*01c0*/ 	.word	0x00000000
        /*01c4*/ 	.short	0x010a
        /*01c6*/ 	.byte	0x3f
	.zero		1


	//   ....[20]....
        /*01c8*/ 	.word	0x00005d00
        /*01cc*/ 	.word	0x00000005
        /*01d0*/ 	.word	0x00000000
        /*01d4*/ 	.short	0x010a
        /*01d6*/ 	.byte	0x3f
	.zero		1


	//   ....[21]....
        /*01d8*/ 	.word	0x00005dd0
        /*01dc*/ 	.word	0x00000017
        /*01e0*/ 	.word	0x00000018
        /*01e4*/ 	.short	0x010a
        /*01e6*/ 	.byte	0x3f
	.zero		1


	//   ....[22]....
        /*01e8*/ 	.word	0x00005ea0
        /*01ec*/ 	.word	0x00000007
        /*01f0*/ 	.word	0x00000000
        /*01f4*/ 	.short	0x010a
        /*01f6*/ 	.byte	0x3f
	.zero		1


	//   ....[23]....
        /*01f8*/ 	.word	0x00005ef0
        /*01fc*/ 	.word	0x00000006
        /*0200*/ 	.word	0x00000000
        /*0204*/ 	.short	0x010a
        /*0206*/ 	.byte	0x3f
	.zero		1


	//----- nvinfo : EIATTR_NUM_MBARRIERS
	.align		4
.L_35:
        /*0208*/ 	.byte	0x03, 0x38
        /*020a*/ 	.short	0x0008


	//----- nvinfo : EIATTR_EXIT_INSTR_OFFSETS
	.align		4
        /*020c*/ 	.byte	0x04, 0x1c
        /*020e*/ 	.short	(.L_37 - .L_36)


	//   ....[0]....
.L_36:
        /*0210*/ 	.word	0x00000930


	//   ....[1]....
        /*0214*/ 	.word	0x00001140


	//   ....[2]....
        /*0218*/ 	.word	0x00004780


	//   ....[3]....
        /*021c*/ 	.word	0x00004ce0


	//   ....[4]....
        /*0220*/ 	.word	0x00005ca0


	//----- nvinfo : EIATTR_MAX_THREADS
	.align		4
.L_37:
        /*0224*/ 	.byte	0x04, 0x05
        /*0226*/ 	.short	(.L_39 - .L_38)
.L_38:
        /*0228*/ 	.word	0x00000180
        /*022c*/ 	.word	0x00000001
        /*0230*/ 	.word	0x00000001


	//----- nvinfo : EIATTR_CRS_STACK_SIZE
	.align		4
.L_39:
        /*0234*/ 	.byte	0x04, 0x1e
        /*0236*/ 	.short	(.L_41 - .L_40)
.L_40:
        /*0238*/ 	.word	0x00000000


	//----- nvinfo : EIATTR_CBANK_PARAM_SIZE
	.align		4
.L_41:
        /*023c*/ 	.byte	0x03, 0x19
        /*023e*/ 	.short	0x0470


	//----- nvinfo : EIATTR_PARAM_CBANK
	.align		4
        /*0240*/ 	.byte	0x04, 0x0a
        /*0242*/ 	.short	(.L_43 - .L_42)
	.align		4
.L_42:
        /*0244*/ 	.word	index@(.nv.constant0._ZN7cutlass13device_kernelINS_4gemm6kernel13GemmUniversalIN4cute5tupleIJiiiiEEENS1_10collective13CollectiveMmaINS1_34MainloopSm90TmaGmmaWarpSpecializedILi3ENS5_IJNS4_1CILi2EEENSA_ILi1EEESC_EEENS1_35KernelTmaWarpSpecializedCooperativeEEENS5_IJNSA_ILi128EEENSA_ILi64EEENSA_ILi32EEEEEENS_10bfloat16_tENS5_IJlSC_lEEESK_SL_NS4_8TiledMMAINS4_8MMA_AtomIJNS4_4SM904GMMA27MMA_64x64x16_F32BF16BF16_SSILNSP_5MajorE0ELSR_0ELNSP_7ScaleInE1ELSS_1EEEEEENS4_6LayoutISD_NS5_IJSC_NSA_ILi0EEESW_EEEEENS5_IJNS4_10UnderscoreESZ_SZ_EEEEENS4_13SM90_TMA_LOADENS4_14ComposedLayoutINS4_7SwizzleILi2ELi4ELi3EEENS4_18smem_ptr_flag_bitsILi16EEENSV_INS5_IJNSA_ILi8EEESI_EEENS5_IJSI_SC_EEEEEEEvNS4_8identityENS4_23SM90_TMA_LOAD_MULTICASTES1C_vS1D_EENS_8epilogue10collective6detail29Sm90TmaWarpSpecializedAdapterINS1H_15DefaultEpilogueISK_SL_SL_NS1G_6thread17LinearCombinationISK_Li1EffLNS1L_9ScaleType4KindE0ELNS_15FloatRoundStyleE2ESK_EENS1_15EpilogueDefaultEEEEEvvEEEEvNT_6ParamsE)
        /*0248*/ 	.short	0x0210
        /*024a*/ 	.short	0x0470


	//----- nvinfo : EIATTR_SW_WAR
	.align		4
.L_43:
        /*024c*/ 	.byte	0x04, 0x36
        /*024e*/ 	.short	(.L_45 - .L_44)
.L_44:
        /*0250*/ 	.word	0x00000008
.L_45:


//--------------------- .nv.callgraph             --------------------------
	.section	.nv.callgraph,"",@"SHT_CUDA_CALLGRAPH"
	.align	4
	.sectionentsize	8
	.align		4
        /*0000*/ 	.word	0x00000000
	.align		4
        /*0004*/ 	.word	0xffffffff
	.align		4
        /*0008*/ 	.word	index@(_ZN7cutlass13device_kernelINS_4gemm6kernel13GemmUniversalIN4cute5tupleIJiiiiEEENS1_10collective13CollectiveMmaINS1_34MainloopSm90TmaGmmaWarpSpecializedILi3ENS5_IJNS4_1CILi2EEENSA_ILi1EEESC_EEENS1_35KernelTmaWarpSpecializedCooperativeEEENS5_IJNSA_ILi128EEENSA_ILi64EEENSA_ILi32EEEEEENS_10bfloat16_tENS5_IJlSC_lEEESK_SL_NS4_8TiledMMAINS4_8MMA_AtomIJNS4_4SM904GMMA27MMA_64x64x16_F32BF16BF16_SSILNSP_5MajorE0ELSR_0ELNSP_7ScaleInE1ELSS_1EEEEEENS4_6LayoutISD_NS5_IJSC_NSA_ILi0EEESW_EEEEENS5_IJNS4_10UnderscoreESZ_SZ_EEEEENS4_13SM90_TMA_LOADENS4_14ComposedLayoutINS4_7SwizzleILi2ELi4ELi3EEENS4_18smem_ptr_flag_bitsILi16EEENSV_INS5_IJNSA_ILi8EEESI_EEENS5_IJSI_SC_EEEEEEEvNS4_8identityENS4_23SM90_TMA_LOAD_MULTICASTES1C_vS1D_EENS_8epilogue10collective6detail29Sm90TmaWarpSpecializedAdapterINS1H_15DefaultEpilogueISK_SL_SL_NS1G_6thread17LinearCombinationISK_Li1EffLNS1L_9ScaleType4KindE0ELNS_15FloatRoundStyleE2ESK_EENS1_15EpilogueDefaultEEEEEvvEEEEvNT_6ParamsE)
	.align		4
        /*000c*/ 	.word	index@(__assertfail)
	.align		4
        /*0010*/ 	.word	0x00000000
	.align		4
        /*0014*/ 	.word	0xfffffffe
	.align		4
        /*0018*/ 	.word	0x00000000
	.align		4
        /*001c*/ 	.word	0xfffffffd
	.align		4
        /*0020*/ 	.word	0x00000000
	.align		4
        /*0024*/ 	.word	0xfffffffc


//--------------------- .nv.constant4             --------------------------
	.section	.nv.constant4,"a",@progbits
	.align	8
	.align		8
.nv.constant4:
        /*0000*/ 	.dword	__assertfail
	.align		8
        /*0008*/ 	.dword	__unnamed_1
	.align		8
        /*0010*/ 	.dword	_ZN39_INTERNAL_fa77ddca_4_k_cu_1145dfea_35204cuda3std3__45__cpo5beginE
	.align		8
        /*0018*/ 	.dword	_ZN39_INTERNAL_fa77ddca_4_k_cu_1145dfea_35204cuda3std3__45__cpo3endE
	.align		8
        /*0020*/ 	.dword	_ZN39_INTERNAL_fa77ddca_4_k_cu_1145dfea_35204cuda3std3__45__cpo6cbeginE
	.align		8
        /*0028*/ 	.dword	_ZN39_INTERNAL_fa77ddca_4_k_cu_1145dfea_35204cuda3std3__45__cpo4cendE
	.align		8
        /*0030*/ 	.dword	_ZN39_INTERNAL_fa77ddca_4_k_cu_1145dfea_35204cuda3std3__441_GLOBAL__N__fa77ddca_4_k_cu_1145dfea_35206ignoreE
	.align		8
        /*0038*/ 	.dword	_ZN39_INTERNAL_fa77ddca_4_k_cu_1145dfea_35204cuda3std3__419piecewise_constructE
	.align		8
        /*0040*/ 	.dword	_ZN39_INTERNAL_fa77ddca_4_k_cu_1145dfea_35204cuda3std3__48in_placeE
	.align		8
        /*0048*/ 	.dword	_ZN39_INTERNAL_fa77ddca_4_k_cu_1145dfea_35204cuda3std6ranges3__45__cpo4swapE
	.align		8
        /*0050*/ 	.dword	_ZN39_INTERNAL_fa77ddca_4_k_cu_1145dfea_35204cuda3std6ranges3__45__cpo9iter_moveE
	.align		8
        /*0058*/ 	.dword	_ZN39_INTERNAL_fa77ddca_4_k_cu_1145dfea_35204cute7productE
	.align		8
        /*0060*/ 	.dword	_ZN39_INTERNAL_fa77ddca_4_k_cu_1145dfea_35204cute1_E
	.align		8
        /*0068*/ 	.dword	$str$22
	.align		8
        /*0070*/ 	.dword	$str$23


//--------------------- .text._ZN7cutlass13device_kernelINS_4gemm6kernel13GemmUniversalIN4cute5tupleIJiiiiEEENS1_10collective13CollectiveMmaINS1_34MainloopSm90TmaGmmaWarpSpecializedILi3ENS5_IJNS4_1CILi2EEENSA_ILi1EEESC_EEENS1_35KernelTmaWarpSpecializedCooperativeEEENS5_IJNSA_ILi128EEENSA_ILi64EEENSA_ILi32EEEEEENS_10bfloat16_tENS5_IJlSC_lEEESK_SL_NS4_8TiledMMAINS4_8MMA_AtomIJNS4_4SM904GMMA27MMA_64x64x16_F32BF16BF16_SSILNSP_5MajorE0ELSR_0ELNSP_7ScaleInE1ELSS_1EEEEEENS4_6LayoutISD_NS5_IJSC_NSA_ILi0EEESW_EEEEENS5_IJNS4_10UnderscoreESZ_SZ_EEEEENS4_13SM90_TMA_LOADENS4_14ComposedLayoutINS4_7SwizzleILi2ELi4ELi3EEENS4_18smem_ptr_flag_bitsILi16EEENSV_INS5_IJNSA_ILi8EEESI_EEENS5_IJSI_SC_EEEEEEEvNS4_8identityENS4_23SM90_TMA_LOAD_MULTICASTES1C_vS1D_EENS_8epilogue10collective6detail29Sm90TmaWarpSpecializedAdapterINS1H_15DefaultEpilogueISK_SL_SL_NS1G_6thread17LinearCombinationISK_Li1EffLNS1L_9ScaleType4KindE0ELNS_15FloatRoundStyleE2ESK_EENS1_15EpilogueDefaultEEEEEvvEEEEvNT_6ParamsE --------------------------
	.section	.text._ZN7cutlass13device_kernelINS_4gemm6kernel13GemmUniversalIN4cute5tupleIJiiiiEEENS1_10collective13CollectiveMmaINS1_34MainloopSm90TmaGmmaWarpSpecializedILi3ENS5_IJNS4_1CILi2EEENSA_ILi1EEESC_EEENS1_35KernelTmaWarpSpecializedCooperativeEEENS5_IJNSA_ILi128EEENSA_ILi64EEENSA_ILi32EEEEEENS_10bfloat16_tENS5_IJlSC_lEEESK_SL_NS4_8TiledMMAINS4_8MMA_AtomIJNS4_4SM904GMMA27MMA_64x64x16_F32BF16BF16_SSILNSP_5MajorE0ELSR_0ELNSP_7ScaleInE1ELSS_1EEEEEENS4_6LayoutISD_NS5_IJSC_NSA_ILi0EEESW_EEEEENS5_IJNS4_10UnderscoreESZ_SZ_EEEEENS4_13SM90_TMA_LOADENS4_14ComposedLayoutINS4_7SwizzleILi2ELi4ELi3EEENS4_18smem_ptr_flag_bitsILi16EEENSV_INS5_IJNSA_ILi8EEESI_EEENS5_IJSI_SC_EEEEEEEvNS4_8identityENS4_23SM90_TMA_LOAD_MULTICASTES1C_vS1D_EENS_8epilogue10collective6detail29Sm90TmaWarpSpecializedAdapterINS1H_15DefaultEpilogueISK_SL_SL_NS1G_6thread17LinearCombinationISK_Li1EffLNS1L_9ScaleType4KindE0ELNS_15FloatRoundStyleE2ESK_EENS1_15EpilogueDefaultEEEEEvvEEEEvNT_6ParamsE,"ax",@progbits
	.align	128
.text._ZN7cutlass13device_kernelINS_4gemm6kernel13GemmUniversalIN4cute5tupleIJiiiiEEENS1_10collective13CollectiveMmaINS1_34MainloopSm90TmaGmmaWarpSpecializedILi3ENS5_IJNS4_1CILi2EEENSA_ILi1EEESC_EEENS1_35KernelTmaWarpSpecializedCooperativeEEENS5_IJNSA_ILi128EEENSA_ILi64EEENSA_ILi32EEEEEENS_10bfloat16_tENS5_IJlSC_lEEESK_SL_NS4_8TiledMMAINS4_8MMA_AtomIJNS4_4SM904GMMA27MMA_64x64x16_F32BF16BF16_SSILNSP_5MajorE0ELSR_0ELNSP_7ScaleInE1ELSS_1EEEEEENS4_6LayoutISD_NS5_IJSC_NSA_ILi0EEESW_EEEEENS5_IJNS4_10UnderscoreESZ_SZ_EEEEENS4_13SM90_TMA_LOADENS4_14ComposedLayoutINS4_7SwizzleILi2ELi4ELi3EEENS4_18smem_ptr_flag_bitsILi16EEENSV_INS5_IJNSA_ILi8EEESI_EEENS5_IJSI_SC_EEEEEEEvNS4_8identityENS4_23SM90_TMA_LOAD_MULTICASTES1C_vS1D_EENS_8epilogue10collective6detail29Sm90TmaWarpSpecializedAdapterINS1H_15DefaultEpilogueISK_SL_SL_NS1G_6thread17LinearCombinationISK_Li1EffLNS1L_9ScaleType4KindE0ELNS_15FloatRoundStyleE2ESK_EENS1_15EpilogueDefaultEEEEEvvEEEEvNT_6ParamsE:
        .type           _ZN7cutlass13device_kernelINS_4gemm6kernel13GemmUniversalIN4cute5tupleIJiiiiEEENS1_10collective13CollectiveMmaINS1_34MainloopSm90TmaGmmaWarpSpecializedILi3ENS5_IJNS4_1CILi2EEENSA_ILi1EEESC_EEENS1_35KernelTmaWarpSpecializedCooperativeEEENS5_IJNSA_ILi128EEENSA_ILi64EEENSA_ILi32EEEEEENS_10bfloat16_tENS5_IJlSC_lEEESK_SL_NS4_8TiledMMAINS4_8MMA_AtomIJNS4_4SM904GMMA27MMA_64x64x16_F32BF16BF16_SSILNSP_5MajorE0ELSR_0ELNSP_7ScaleInE1ELSS_1EEEEEENS4_6LayoutISD_NS5_IJSC_NSA_ILi0EEESW_EEEEENS5_IJNS4_10UnderscoreESZ_SZ_EEEEENS4_13SM90_TMA_LOADENS4_14ComposedLayoutINS4_7SwizzleILi2ELi4ELi3EEENS4_18smem_ptr_flag_bitsILi16EEENSV_INS5_IJNSA_ILi8EEESI_EEENS5_IJSI_SC_EEEEEEEvNS4_8identityENS4_23SM90_TMA_LOAD_MULTICASTES1C_vS1D_EENS_8epilogue10collective6detail29Sm90TmaWarpSpecializedAdapterINS1H_15DefaultEpilogueISK_SL_SL_NS1G_6thread17LinearCombinationISK_Li1EffLNS1L_9ScaleType4KindE0ELNS_15FloatRoundStyleE2ESK_EENS1_15EpilogueDefaultEEEEEvvEEEEvNT_6ParamsE,@function
        .size           _ZN7cutlass13device_kernelINS_4gemm6kernel13GemmUniversalIN4cute5tupleIJiiiiEEENS1_10collective13CollectiveMmaINS1_34MainloopSm90TmaGmmaWarpSpecializedILi3ENS5_IJNS4_1CILi2EEENSA_ILi1EEESC_EEENS1_35KernelTmaWarpSpecializedCooperativeEEENS5_IJNSA_ILi128EEENSA_ILi64EEENSA_ILi32EEEEEENS_10bfloat16_tENS5_IJlSC_lEEESK_SL_NS4_8TiledMMAINS4_8MMA_AtomIJNS4_4SM904GMMA27MMA_64x64x16_F32BF16BF16_SSILNSP_5MajorE0ELSR_0ELNSP_7ScaleInE1ELSS_1EEEEEENS4_6LayoutISD_NS5_IJSC_NSA_ILi0EEESW_EEEEENS5_IJNS4_10UnderscoreESZ_SZ_EEEEENS4_13SM90_TMA_LOADENS4_14ComposedLayoutINS4_7SwizzleILi2ELi4ELi3EEENS4_18smem_ptr_flag_bitsILi16EEENSV_INS5_IJNSA_ILi8EEESI_EEENS5_IJSI_SC_EEEEEEEvNS4_8identityENS4_23SM90_TMA_LOAD_MULTICASTES1C_vS1D_EENS_8epilogue10collective6detail29Sm90TmaWarpSpecializedAdapterINS1H_15DefaultEpilogueISK_SL_SL_NS1G_6thread17LinearCombinationISK_Li1EffLNS1L_9ScaleType4KindE0ELNS_15FloatRoundStyleE2ESK_EENS1_15EpilogueDefaultEEEEEvvEEEEvNT_6ParamsE,(.L_x_133 - _ZN7cutlass13device_kernelINS_4gemm6kernel13GemmUniversalIN4cute5tupleIJiiiiEEENS1_10collective13CollectiveMmaINS1_34MainloopSm90TmaGmmaWarpSpecializedILi3ENS5_IJNS4_1CILi2EEENSA_ILi1EEESC_EEENS1_35KernelTmaWarpSpecializedCooperativeEEENS5_IJNSA_ILi128EEENSA_ILi64EEENSA_ILi32EEEEEENS_10bfloat16_tENS5_IJlSC_lEEESK_SL_NS4_8TiledMMAINS4_8MMA_AtomIJNS4_4SM904GMMA27MMA_64x64x16_F32BF16BF16_SSILNSP_5MajorE0ELSR_0ELNSP_7ScaleInE1ELSS_1EEEEEENS4_6LayoutISD_NS5_IJSC_NSA_ILi0EEESW_EEEEENS5_IJNS4_10UnderscoreESZ_SZ_EEEEENS4_13SM90_TMA_LOADENS4_14ComposedLayoutINS4_7SwizzleILi2ELi4ELi3EEENS4_18smem_ptr_flag_bitsILi16EEENSV_INS5_IJNSA_ILi8EEESI_EEENS5_IJSI_SC_EEEEEEEvNS4_8identityENS4_23SM90_TMA_LOAD_MULTICASTES1C_vS1D_EENS_8epilogue10collective6detail29Sm90TmaWarpSpecializedAdapterINS1H_15DefaultEpilogueISK_SL_SL_NS1G_6thread17LinearCombinationISK_Li1EffLNS1L_9ScaleType4KindE0ELNS_15FloatRoundStyleE2ESK_EENS1_15EpilogueDefaultEEEEEvvEEEEvNT_6ParamsE)
        .other          _ZN7cutlass13device_kernelINS_4gemm6kernel13GemmUniversalIN4cute5tupleIJiiiiEEENS1_10collective13CollectiveMmaINS1_34MainloopSm90TmaGmmaWarpSpecializedILi3ENS5_IJNS4_1CILi2EEENSA_ILi1EEESC_EEENS1_35KernelTmaWarpSpecializedCooperativeEEENS5_IJNSA_ILi128EEENSA_ILi64EEENSA_ILi32EEEEEENS_10bfloat16_tENS5_IJlSC_lEEESK_SL_NS4_8TiledMMAINS4_8MMA_AtomIJNS4_4SM904GMMA27MMA_64x64x16_F32BF16BF16_SSILNSP_5MajorE0ELSR_0ELNSP_7ScaleInE1ELSS_1EEEEEENS4_6LayoutISD_NS5_IJSC_NSA_ILi0EEESW_EEEEENS5_IJNS4_10UnderscoreESZ_SZ_EEEEENS4_13SM90_TMA_LOADENS4_14ComposedLayoutINS4_7SwizzleILi2ELi4ELi3EEENS4_18smem_ptr_flag_bitsILi16EEENSV_INS5_IJNSA_ILi8EEESI_EEENS5_IJSI_SC_EEEEEEEvNS4_8identityENS4_23SM90_TMA_LOAD_MULTICASTES1C_vS1D_EENS_8epilogue10collective6detail29Sm90TmaWarpSpecializedAdapterINS1H_15DefaultEpilogueISK_SL_SL_NS1G_6thread17LinearCombinationISK_Li1EffLNS1L_9ScaleType4KindE0ELNS_15FloatRoundStyleE2ESK_EENS1_15EpilogueDefaultEEEEEvvEEEEvNT_6ParamsE,@"STO_CUDA_ENTRY STV_DEFAULT"
_ZN7cutlass13device_kernelINS_4gemm6kernel13GemmUniversalIN4cute5tupleIJiiiiEEENS1_10collective13CollectiveMmaINS1_34MainloopSm90TmaGmmaWarpSpecializedILi3ENS5_IJNS4_1CILi2EEENSA_ILi1EEESC_EEENS1_35KernelTmaWarpSpecializedCooperativeEEENS5_IJNSA_ILi128EEENSA_ILi64EEENSA_ILi32EEEEEENS_10bfloat16_tENS5_IJlSC_lEEESK_SL_NS4_8TiledMMAINS4_8MMA_AtomIJNS4_4SM904GMMA27MMA_64x64x16_F32BF16BF16_SSILNSP_5MajorE0ELSR_0ELNSP_7ScaleInE1ELSS_1EEEEEENS4_6LayoutISD_NS5_IJSC_NSA_ILi0EEESW_EEEEENS5_IJNS4_10UnderscoreESZ_SZ_EEEEENS4_13SM90_TMA_LOADENS4_14ComposedLayoutINS4_7SwizzleILi2ELi4ELi3EEENS4_18smem_ptr_flag_bitsILi16EEENSV_INS5_IJNSA_ILi8EEESI_EEENS5_IJSI_SC_EEEEEEEvNS4_8identityENS4_23SM90_TMA_LOAD_MULTICASTES1C_vS1D_EENS_8epilogue10collective6detail29Sm90TmaWarpSpecializedAdapterINS1H_15DefaultEpilogueISK_SL_SL_NS1G_6thread17LinearCombinationISK_Li1EffLNS1L_9ScaleType4KindE0ELNS_15FloatRoundStyleE2ESK_EENS1_15EpilogueDefaultEEEEEvvEEEEvNT_6ParamsE:
[----:B------:R-:W0:Y:S01]  /*0000*/  LDC R1, c[0x0][0x28] ;  /* 0x00000a00ff017b82 */ /* 0x000e220000000800 */
[----:B------:R-:W1:Y:S01]  /*0010*/  S2R R18, SR_TID.X ;  /* 0x0000000000127919 */ /* 0x000e620000002100 */
[----:B------:R-:W-:Y:S01]  /*0020*/  ELECT P0, URZ, PT ;  /* 0x00000000003f782f */ /* 0x000fe20003800000 */
[----:B------:R-:W-:Y:S01]  /*0030*/  BSSY B0, `(.L_x_0) ;  /* 0x000000f000007945 */ /* 0x000fe20003800000 */
[--C-:B-1----:R-:W-:Y:S02]  /*0040*/  SHF.R.U32.HI R0, RZ, 0x5, R18.reuse ;  /* 0x00000005ff007819 */ /* 0x102fe40000011612 */
[----:B------:R-:W-:-:S03]  /*0050*/  SHF.R.U32.HI R3, RZ, 0x7, R18 ;  /* 0x00000007ff037819 */ /* 0x000fc60000011612 */
[----:B------:R-:W1:Y:S04]  /*0060*/  SHFL.IDX PT, R2, R0, RZ, 0x1f ;  /* 0x00001fff00027589 */ /* 0x000e6800000e0000 */
[----:B------:R2:W3:Y:S01]  /*0070*/  SHFL.IDX PT, R5, R3, RZ, 0x1f ;  /* 0x00001fff03057589 */ /* 0x0004e200000e0000 */
[----:B-1----:R-:W-:-:S13]  /*0080*/  ISETP.NE.OR P0, PT, R2, RZ, !P0 ;  /* 0x000000ff0200720c */ /* 0x002fda0004705670 */
[----:B0-23--:R-:W-:Y:S05]  /*0090*/  @P0 BRA `(.L_x_1) ;  /* 0x0000000000200947 */ /* 0x00dfea0003800000 */
[----:B------:R-:W-:Y:S02]  /*00a0*/  ULDC.64 UR4, c[0x0][0x198] ;  /* 0x0000660000047ab9 */ /* 0x000fe40000000a00 */
[----:B------:R-:W-:Y:S02]  /*00b0*/  UIADD3 UR6, UP0, UR4, 0xf0, URZ ;  /* 0x000000f004067890 */ /* 0x000fe4000ff1e03f */
[----:B------:R-:W-:Y:S02]  /*00c0*/  UIADD3 UR4, UP1, UR4, 0x1f0, URZ ;  /* 0x000001f004047890 */ /* 0x000fe4000ff3e03f */
[----:B------:R-:W-:Y:S02]  /*00d0*/  UIADD3.X UR7, URZ, UR5, URZ, UP0, !UPT ;  /* 0x000000053f077290 */ /* 0x000fe400087fe43f */
[----:B------:R-:W-:-:S07]  /*00e0*/  UIADD3.X UR5, URZ, UR5, URZ, UP1, !UPT ;  /* 0x000000053f057290 */ /* 0x000fce0008ffe43f */
[----:B------:R0:W-:Y:S02]  /*00f0*/  UTMACCTL.PF [UR6] ;  /* 0x00000000060079b9 */ /* 0x0001e40008040000 */
[----:B------:R0:W-:Y:S02]  /*0100*/  UTMACCTL.PF [UR4] ;  /* 0x00000000040079b9 */ /* 0x0001e40008040000 */
[----:B0-----:R-:W-:Y:S01]  /*0110*/  NOP ;  /* 0x0000000000007918 */ /* 0x001fe20000000000 */
.L_x_1:
[----:B------:R-:W-:Y:S05]  /*0120*/  BSYNC B0 ;  /* 0x0000000000007941 */ /* 0x000fea0003800000 */
.L_x_0:
[----:B------:R-:W0:Y:S02]  /*0130*/  SHFL.IDX PT, R3, R0, RZ, 0x1f ;  /* 0x00001fff00037589 */ /* 0x000e2400000e0000 */
[----:B0-----:R-:W-:-:S13]  /*0140*/  ISETP.NE.AND P0, PT, R3, RZ, PT ;  /* 0x000000ff0300720c */ /* 0x001fda0003f05270 */
[----:B------:R-:W-:Y:S05]  /*0150*/  @P0 BRA `(.L_x_2) ;  /* 0x0000000000500947 */ /* 0x000fea0003800000 */
[----:B------:R-:W0:Y:S01]  /*0160*/  S2UR UR8, SR_CgaCtaId ;  /* 0x00000000000879c3 */ /* 0x000e220000008800 */
[----:B------:R-:W-:Y:S01]  /*0170*/  UMOV UR4, 0x400 ;  /* 0x0000040000047882 */ /* 0x000fe20000000000 */
[----:B------:R-:W-:Y:S01]  /*0180*/  UMOV UR5, 0x1 ;  /* 0x0000000100057882 */ /* 0x000fe20000000000 */
[----:B------:R-:W-:Y:S01]  /*0190*/  UMOV UR6, 0x4 ;  /* 0x0000000400067882 */ /* 0x000fe20000000000 */
[----:B------:R-:W-:Y:S01]  /*01a0*/  ELECT P0, URZ, PT ;  /* 0x00000000003f782f */ /* 0x000fe20003800000 */
[----:B------:R-:W-:-:S04]  /*01b0*/  UIADD3 UR6, -UR6, 0x100000, URZ ;  /* 0x0010000006067890 */ /* 0x000fc8000fffe13f */
[----:B------:R-:W-:Y:S02]  /*01c0*/  USHF.L.U32 UR7, UR6, 0xb, URZ ;  /* 0x0000000b06077899 */ /* 0x000fe4000800063f */
[----:B------:R-:W-:Y:S02]  /*01d0*/  USHF.L.U32 UR6, UR6, 0x1, URZ ;  /* 0x0000000106067899 */ /* 0x000fe4000800063f */
[----:B0-----:R-:W-:Y:S02]  /*01e0*/  ULEA UR8, UR8, UR4, 0x18 ;  /* 0x0000000408087291 */ /* 0x001fe4000f8ec03f */
[----:B------:R-:W-:-:S04]  /*01f0*/  UIADD3 UR4, -UR5, 0x100000, URZ ;  /* 0x0010000005047890 */ /* 0x000fc8000fffe13f */
[----:B------:R-:W-:Y:S02]  /*0200*/  USHF.L.U32 UR5, UR4, 0xb, URZ ;  /* 0x0000000b04057899 */ /* 0x000fe4000800063f */
[----:B------:R-:W-:Y:S01]  /*0210*/  USHF.L.U32 UR4, UR4, 0x1, URZ ;  /* 0x0000000104047899 */ /* 0x000fe2000800063f */
[----:B------:R-:W0:Y:S11]  /*0220*/  FENCE.VIEW.ASYNC.S ;  /* 0x00000000000073c6 */ /* 0x000e360000000000 */
[----:B0-----:R0:W1:Y:S01]  /*0230*/  SYNCS.EXCH.64 URZ, [UR8], UR4 ;  /* 0x00000004083f75b2 */ /* 0x0010620008000100 */
[----:B------:R0:W2:Y:S01]  /*0240*/  SYNCS.EXCH.64 URZ, [UR8+0x18], UR6 ;  /* 0x00001806083f75b2 */ /* 0x0000a20008000100 */
[----:B------:R0:W3:Y:S01]  /*0250*/  SYNCS.EXCH.64 URZ, [UR8+0x8], UR4 ;  /* 0x00000804083f75b2 */ /* 0x0000e20008000100 */
[----:B------:R0:W4:Y:S01]  /*0260*/  SYNCS.EXCH.64 URZ, [UR8+0x20], UR6 ;  /* 0x00002006083f75b2 */ /* 0x0001220008000100 */
[----:B------:R0:W0:Y:S01]  /*0270*/  SYNCS.EXCH.64 URZ, [UR8+0x10], UR4 ;  /* 0x00001004083f75b2 */ /* 0x0000220008000100 */
[----:B------:R0:W0:Y:S01]  /*0280*/  SYNCS.EXCH.64 URZ, [UR8+0x28], UR6 ;  /* 0x00002806083f75b2 */ /* 0x0000220008000100 */
[----:B------:R-:W-:Y:S01]  /*0290*/  NOP ;  /* 0x0000000000007918 */ /* 0x000fe20000000000 */
.L_x_2:
[----:B------:R-:W-:Y:S01]  /*02a0*/  SHF.R.S32.HI R7, RZ, 0x1f, R18 ;  /* 0x0000001fff077819 */ /* 0x000fe20000011412 */
[----:B------:R-:W5:Y:S01]  /*02b0*/  SHFL.IDX PT, R0, R0, RZ, 0x1f ;  /* 0x00001fff00007589 */ /* 0x000f6200000e0000 */
[----:B0-----:R-:W0:Y:S01]  /*02c0*/  S2UR UR8, SR_CTAID.X ;  /* 0x00000000000879c3 */ /* 0x001e220000002500 */
[----:B------:R-:W-:Y:S02]  /*02d0*/  ELECT P0, URZ, PT ;  /* 0x00000000003f782f */ /* 0x000fe40003800000 */
[----:B------:R-:W-:Y:S01]  /*02e0*/  LEA.HI R7, R7, R18, RZ, 0x7 ;  /* 0x0000001207077211 */ /* 0x000fe200078f38ff */
[----:B------:R-:W1:Y:S01]  /*02f0*/  S2R R4, SR_CTAID.Y ;  /* 0x0000000000047919 */ /* 0x000e620000002600 */
[----:B------:R-:W-:Y:S01]  /*0300*/  SHF.R.S32.HI R8, RZ, 0x1f, R3 ;  /* 0x0000001fff087819 */ /* 0x000fe20000011403 */
[----:B------:R-:W-:Y:S01]  /*0310*/  ULDC UR4, c[0x0][0x150] ;  /* 0x0000540000047ab9 */ /* 0x000fe20000000800 */
[----:B------:R-:W-:Y:S01]  /*0320*/  LOP3.LUT R7, R7, 0xffffff80, RZ, 0xc0, !PT ;  /* 0xffffff8007077812 */ /* 0x000fe200078ec0ff */
[----:B------:R-:W-:Y:S01]  /*0330*/  NOP ;  /* 0x0000000000007918 */ /* 0x000fe20000000000 */
[----:B------:R-:W-:Y:S01]  /*0340*/  LEA.HI R8, R8, R3, RZ, 0x2 ;  /* 0x0000000308087211 */ /* 0x000fe200078f10ff */
[----:B------:R-:W2:Y:S01]  /*0350*/  LDC R10, c[0x0][0x144] ;  /* 0x00005100ff0a7b82 */ /* 0x000ea20000000800 */
[----:B------:R-:W-:Y:S01]  /*0360*/  NOP ;  /* 0x0000000000007918 */ /* 0x000fe20000000000 */
[----:B------:R-:W-:Y:S01]  /*0370*/  IMAD.IADD R6, R18, 0x1, -R7 ;  /* 0x0000000112067824 */ /* 0x000fe200078e0a07 */
[----:B------:R-:W-:Y:S01]  /*0380*/  LOP3.LUT R8, R8, 0x3ffffffc, RZ, 0xc0, !PT ;  /* 0x3ffffffc08087812 */ /* 0x000fe200078ec0ff */
[----:B------:R-:W-:Y:S01]  /*0390*/  IMAD.MOV.U32 R23, RZ, RZ, 0x1 ;  /* 0x00000001ff177424 */ /* 0x000fe200078e00ff */
[----:B------:R-:W-:-:S02]  /*03a0*/  ISETP.NE.AND P3, PT, R5, RZ, PT ;  /* 0x000000ff0500720c */ /* 0x000fc40003f65270 */
[----:B------:R-:W-:Y:S01]  /*03b0*/  SHF.R.S32.HI R7, RZ, 0x1f, R6 ;  /* 0x0000001fff077819 */ /* 0x000fe20000011406 */
[----:B------:R-:W-:Y:S01]  /*03c0*/  IMAD.IADD R8, R3, 0x1, -R8 ;  /* 0x0000000103087824 */ /* 0x000fe200078e0a08 */
[----:B------:R-:W3:Y:S02]  /*03d0*/  LDC R13, c[0x0][0x140] ;  /* 0x00005000ff0d7b82 */ /* 0x000ee40000000800 */
[----:B------:R-:W-:Y:S02]  /*03e0*/  LEA.HI R7, R7, R6, RZ, 0x3 ;  /* 0x0000000607077211 */ /* 0x000fe400078f18ff */
[----:B-----5:R-:W-:Y:S02]  /*03f0*/  ISETP.NE.OR P0, PT, R0, RZ, !P0 ;  /* 0x000000ff0000720c */ /* 0x020fe40004705670 */
[--C-:B------:R-:W-:Y:S02]  /*0400*/  SHF.R.S32.HI R0, RZ, 0x3, R7.reuse ;  /* 0x00000003ff007819 */ /* 0x100fe40000011407 */
[----:B------:R-:W-:-:S02]  /*0410*/  SHF.R.S32.HI R7, RZ, 0x1f, R7 ;  /* 0x0000001fff077819 */ /* 0x000fc40000011407 */
[----:B0-----:R-:W-:Y:S02]  /*0420*/  I2FP.F32.U32 R9, UR8 ;  /* 0x0000000800097c45 */ /* 0x001fe40008201000 */
[----:B------:R-:W-:-:S03]  /*0430*/  LEA.HI R7, R7, R0, RZ, 0x2 ;  /* 0x0000000007077211 */ /* 0x000fc600078f10ff */
[----:B------:R-:W-:Y:S01]  /*0440*/  FMUL R9, R9, UR4 ;  /* 0x0000000409097c20 */ /* 0x000fe20008400000 */
[----:B------:R-:W-:Y:S01]  /*0450*/  LOP3.LUT R7, R7, 0xfffffffc, RZ, 0xc0, !PT ;  /* 0xfffffffc07077812 */ /* 0x000fe200078ec0ff */
[----:B------:R-:W-:Y:S01]  /*0460*/  VOTEU.ALL UP0, P0 ;  /* 0x00000000003f7886 */ /* 0x000fe20000000000 */
[----:B-1----:R-:W-:Y:S01]  /*0470*/  I2FP.F32.U32 R3, R4 ;  /* 0x0000000400037245 */ /* 0x002fe20000201000 */
[----:B------:R-:W-:Y:S01]  /*0480*/  ULDC UR4, c[0x0][0x154] ;  /* 0x0000550000047ab9 */ /* 0x000fe20000000800 */
[----:B------:R-:W-:Y:S01]  /*0490*/  VOTEU.ALL UP1, P0 ;  /* 0x00000000003f7886 */ /* 0x000fe20000020000 */
[----:B------:R-:W0:Y:S01]  /*04a0*/  F2I.U32.TRUNC.NTZ R9, R9 ;  /* 0x0000000900097305 */ /* 0x000e22000020f000 */
[----:B------:R-:W-:Y:S01]  /*04b0*/  IMAD.IADD R7, R0, 0x1, -R7 ;  /* 0x0000000100077824 */ /* 0x000fe200078e0a07 */
[----:B------:R-:W1:Y:S01]  /*04c0*/  @!UP0 S2UR UR7, SR_CgaCtaId ;  /* 0x00000000000789c3 */ /* 0x000e620000008800 */
[----:B------:R-:W-:Y:S01]  /*04d0*/  FMUL R12, R3, UR4 ;  /* 0x00000004030c7c20 */ /* 0x000fe20008400000 */
[----:B------:R-:W-:Y:S01]  /*04e0*/  UMOV UR4, 0x20 ;  /* 0x0000002000047882 */ /* 0x000fe20000000000 */
[----:B------:R-:W-:Y:S01]  /*04f0*/  IMAD R8, R8, 0x4, R7 ;  /* 0x0000000408087824 */ /* 0x000fe200078e0207 */
[----:B------:R-:W-:Y:S01]  /*0500*/  @!UP0 UMOV UR6, 0x400 ;  /* 0x0000040000068882 */ /* 0x000fe20000000000 */
[----:B------:R-:W-:-:S04]  /*0510*/  @!UP0 UIADD3 UR4, -UR4, 0x100000, URZ ;  /* 0x0010000004048890 */ /* 0x000fc8000fffe13f */
[----:B------:R-:W-:Y:S02]  /*0520*/  @!UP0 USHF.L.U32 UR5, UR4, 0xb, URZ ;  /* 0x0000000b04058899 */ /* 0x000fe4000800063f */
[----:B------:R-:W-:Y:S01]  /*0530*/  @!UP0 USHF.L.U32 UR4, UR4, 0x1, URZ ;  /* 0x0000000104048899 */ /* 0x000fe2000800063f */
[----:B---3--:R-:W-:Y:S01]  /*0540*/  ISETP.EQ.U32.AND P2, PT, R13, 0x1, PT ;  /* 0x000000010d00780c */ /* 0x008fe20003f42070 */
[----:B------:R-:W3:Y:S01]  /*0550*/  F2I.U32.TRUNC.NTZ R12, R12 ;  /* 0x0000000c000c7305 */ /* 0x000ee2000020f000 */
[----:B------:R-:W-:Y:S01]  /*0560*/  LEA.HI R0, R8, R8, RZ, 0x1 ;  /* 0x0000000808007211 */ /* 0x000fe200078f08ff */
[----:B------:R-:W5:Y:S03]  /*0570*/  LDC R7, c[0x0][0x148] ;  /* 0x00005200ff077b82 */ /* 0x000f660000000800 */
[----:B------:R-:W-:Y:S01]  /*0580*/  LOP3.LUT R11, R0, 0xfffffffe, RZ, 0xc0, !PT ;  /* 0xfffffffe000b7812 */ /* 0x000fe200078ec0ff */
[----:B0-----:R-:W-:Y:S01]  /*0590*/  IMAD.MOV R15, RZ, RZ, -R9 ;  /* 0x000000ffff0f7224 */ /* 0x001fe200078e0a09 */
[----:B------:R-:W-:-:S03]  /*05a0*/  SHF.R.S32.HI R9, RZ, 0x1f, R2 ;  /* 0x0000001fff097819 */ /* 0x000fc60000011402 */
[----:B--2---:R-:W-:Y:S01]  /*05b0*/  IMAD R3, R10, R15, UR8 ;  /* 0x000000080a037e24 */ /* 0x004fe2000f8e020f */
[----:B------:R-:W-:Y:S01]  /*05c0*/  LEA.HI R9, R9, R2, RZ, 0x2 ;  /* 0x0000000209097211 */ /* 0x000fe200078f10ff */
[C---:B------:R-:W-:Y:S02]  /*05d0*/  IMAD.IADD R0, R8.reuse, 0x1, -R11 ;  /* 0x0000000108007824 */ /* 0x040fe400078e0a0b */
[----:B------:R-:W-:Y:S01]  /*05e0*/  IMAD.SHL.U32 R11, R8, 0x4, RZ ;  /* 0x00000004080b7824 */ /* 0x000fe200078e00ff */
[----:B------:R-:W-:Y:S01]  /*05f0*/  LOP3.LUT R9, R9, 0xfffffffc, RZ, 0xc0, !PT ;  /* 0xfffffffc09097812 */ /* 0x000fe200078ec0ff */
[----:B---3--:R-:W-:Y:S01]  /*0600*/  IMAD.MOV R24, RZ, RZ, -R12 ;  /* 0x000000ffff187224 */ /* 0x008fe200078e0a0c */
[----:B------:R-:W-:Y:S01]  /*0610*/  ISETP.NE.AND P4, PT, R0, R3, PT ;  /* 0x000000030000720c */ /* 0x000fe20003f85270 */
[----:B-1----:R-:W-:Y:S01]  /*0620*/  @!UP0 ULEA UR6, UR7, UR6, 0x18 ;  /* 0x0000000607068291 */ /* 0x002fe2000f8ec03f */
[----:B------:R-:W-:Y:S01]  /*0630*/  LOP3.LUT R22, R8, 0xc, R11, 0x78, !PT ;  /* 0x0000000c08167812 */ /* 0x000fe200078e780b */
[----:B------:R-:W-:Y:S01]  /*0640*/  IMAD.IADD R0, R2, 0x1, -R9 ;  /* 0x0000000102007824 */ /* 0x000fe200078e0a09 */
[----:B------:R-:W-:Y:S01]  /*0650*/  VOTEU.ALL UP0, P0 ;  /* 0x00000000003f7886 */ /* 0x000fe20000000000 */
[----:B------:R-:W-:Y:S01]  /*0660*/  LOP3.LUT P0, RZ, R6, 0x7, RZ, 0xc0, !PT ;  /* 0x0000000706ff7812 */ /* 0x000fe2000780c0ff */
[----:B------:R-:W-:-:S02]  /*0670*/  VIADD R6, R5, 0xffffffff ;  /* 0xffffffff05067836 */ /* 0x000fc40000000000 */
[----:B------:R-:W-:Y:S01]  /*0680*/  ISETP.NE.AND P1, PT, R0, 0x3, PT ;  /* 0x000000030000780c */ /* 0x000fe20003f25270 */
[----:B-----5:R-:W-:Y:S01]  /*0690*/  IMAD R9, R7, R24, R4 ;  /* 0x0000001807097224 */ /* 0x020fe200078e0204 */
[----:B------:R-:W-:Y:S02]  /*06a0*/  ISETP.LT.U32.AND P0, PT, R22, 0x2, !P0 ;  /* 0x000000021600780c */ /* 0x000fe40004701070 */
[----:B------:R-:W-:Y:S01]  /*06b0*/  ISETP.EQ.OR P1, PT, R0, RZ, !P1 ;  /* 0x000000ff0000720c */ /* 0x000fe20004f22670 */
[----:B------:R-:W0:Y:S02]  /*06c0*/  FENCE.VIEW.ASYNC.S ;  /* 0x00000000000073c6 */ /* 0x000e240000000000 */
[----:B0-----:R0:W1:Y:S01]  /*06d0*/  @!UP0 SYNCS.EXCH.64 URZ, [UR6+0x40], UR4 ;  /* 0x00004004063f85b2 */ /* 0x0010620008000100 */
[----:B------:R-:W-:Y:S02]  /*06e0*/  @P4 LEA.HI R2, R22, R22, RZ, 0x1 ;  /* 0x0000001616024211 */ /* 0x000fe400078f08ff */
[----:B------:R-:W-:-:S02]  /*06f0*/  ISETP.EQ.AND P1, PT, R5, RZ, P1 ;  /* 0x000000ff0500720c */ /* 0x000fc40000f22270 */
[----:B------:R-:W-:Y:S02]  /*0700*/  @P4 SHF.R.S32.HI R2, RZ, 0x1, R2 ;  /* 0x00000001ff024819 */ /* 0x000fe40000011402 */
[----:B------:R-:W-:Y:S02]  /*0710*/  ISETP.GE.U32.AND P6, PT, R6, 0x2, PT ;  /* 0x000000020600780c */ /* 0x000fe40003fc6070 */
[----:B------:R-:W-:Y:S02]  /*0720*/  @P4 ISETP.NE.AND P5, PT, R2, R9, PT ;  /* 0x000000090200420c */ /* 0x000fe40003fa5270 */
[----:B------:R-:W-:Y:S02]  /*0730*/  SEL R2, RZ, 0x1, !P0 ;  /* 0x00000001ff027807 */ /* 0x000fe40004000000 */
[----:B------:R-:W-:Y:S02]  /*0740*/  @P4 SEL R23, RZ, 0x1, P5 ;  /* 0x00000001ff174807 */ /* 0x000fe40002800000 */
[----:B------:R-:W-:Y:S01]  /*0750*/  SEL R19, RZ, 0x1, !P1 ;  /* 0x00000001ff137807 */ /* 0x000fe20004800000 */
[----:B------:R0:W2:Y:S01]  /*0760*/  @!UP1 SYNCS.EXCH.64 URZ, [UR6+0x48], UR4 ;  /* 0x00004804063f95b2 */ /* 0x0000a20008000100 */
[----:B------:R-:W-:Y:S01]  /*0770*/  LOP3.LUT R23, R23, R2, RZ, 0xc0, !PT ;  /* 0x0000000217177212 */ /* 0x000fe200078ec0ff */
[----:B------:R-:W-:Y:S01]  /*0780*/  NOP ;  /* 0x0000000000007918 */ /* 0x000fe20000000000 */
[----:B------:R-:W-:Y:S01]  /*0790*/  SEL R19, R19, 0x2, P6 ;  /* 0x0000000213137807 */ /* 0x000fe20003000000 */
[----:B------:R-:W-:Y:S06]  /*07a0*/  @!P2 BRA `(.L_x_3) ;  /* 0x000000000008a947 */ /* 0x000fec0003800000 */
[----:B-12-4-:R-:W-:Y:S01]  /*07b0*/  UCGABAR_ARV ;  /* 0x00000000000079c7 */ /* 0x016fe20008000000 */
[----:B------:R-:W-:Y:S05]  /*07c0*/  BRA `(.L_x_4) ;  /* 0x0000000000047947 */ /* 0x000fea0003800000 */
.L_x_3:
[----:B-12-4-:R-:W-:Y:S01]  /*07d0*/  NOP ;  /* 0x0000000000007918 */ /* 0x016fe20000000000 */
.L_x_4:
[----:B------:R-:W1:Y:S01]  /*07e0*/  LDC R2, c[0x0][0x65c] ;  /* 0x00019700ff027b82 */ /* 0x000e620000000800 */
[----:B------:R-:W-:Y:S02]  /*07f0*/  IMAD.U32 R8, RZ, RZ, UR8 ;  /* 0x00000008ff087e24 */ /* 0x000fe4000f8e00ff */
[----:B------:R-:W-:Y:S01]  /*0800*/  IMAD.MOV.U32 R9, RZ, RZ, RZ ;  /* 0x000000ffff097224 */ /* 0x000fe200078e00ff */
[----:B-1----:R-:W-:-:S04]  /*0810*/  ISETP.NE.AND P1, PT, R2, 0x1, PT ;  /* 0x000000010200780c */ /* 0x002fc80003f25270 */
[----:B------:R-:W-:-:S09]  /*0820*/  P2R R5, PR, RZ, 0x2 ;  /* 0x00000002ff057803 */ /* 0x000fd20000000000 */
[----:B------:R-:W1:Y:S01]  /*0830*/  @P1 LDC R17, c[0x0][0x10] ;  /* 0x00000400ff111b82 */ /* 0x000e620000000800 */
[----:B------:R-:W-:Y:S02]  /*0840*/  @P1 IMAD.MOV.U32 R5, RZ, RZ, RZ ;  /* 0x000000ffff051224 */ /* 0x000fe400078e00ff */
[----:B------:R-:W-:-:S05]  /*0850*/  @P1 IMAD.MOV.U32 R13, RZ, RZ, RZ ;  /* 0x000000ffff0d1224 */ /* 0x000fca00078e00ff */
[----:B------:R-:W2:Y:S01]  /*0860*/  @!P1 LDC R11, c[0x0][0xc] ;  /* 0x00000300ff0b9b82 */ /* 0x000ea20000000800 */
[----:B-1----:R-:W-:-:S04]  /*0870*/  @P1 IMAD.WIDE.U32 R16, R17, UR8, R4 ;  /* 0x0000000811101c25 */ /* 0x002fc8000f8e0004 */
[----:B------:R-:W-:Y:S02]  /*0880*/  @P1 IMAD.IADD R17, R17, 0x1, R13 ;  /* 0x0000000111111824 */ /* 0x000fe400078e020d */
[----:B--2---:R-:W-:-:S04]  /*0890*/  @!P1 IMAD.WIDE.U32 R8, R4, R11, R8 ;  /* 0x0000000b04089225 */ /* 0x004fc800078e0008 */
[----:B------:R-:W-:Y:S02]  /*08a0*/  @!P1 IMAD.MOV.U32 R16, RZ, RZ, R8 ;  /* 0x000000ffff109224 */ /* 0x000fe400078e0008 */
[----:B------:R-:W-:Y:S01]  /*08b0*/  @!P1 IMAD.MOV.U32 R17, RZ, RZ, R9 ;  /* 0x000000ffff119224 */ /* 0x000fe200078e0009 */
[----:B------:R-:W-:Y:S06]  /*08c0*/  @!P2 BRA `(.L_x_5) ;  /* 0x00000000000ca947 */ /* 0x000fec0003800000 */
[----:B------:R-:W-:Y:S01]  /*08d0*/  UCGABAR_WAIT ;  /* 0x0000000000007dc7 */ /* 0x000fe20008000000 */
[----:B------:R-:W-:Y:S01]  /*08e0*/  CCTL.IVALL ;  /* 0x00000000ff00798f */ /* 0x000fe20002000000 */
[----:B------:R-:W-:Y:S05]  /*08f0*/  BRA `(.L_x_6) ;  /* 0x0000000000047947 */ /* 0x000fea0003800000 */
.L_x_5:
[----:B------:R-:W-:Y:S06]  /*0900*/  BAR.SYNC.DEFER_BLOCKING 0x0 ;  /* 0x0000000000007b1d */ /* 0x000fec0000010000 */
.L_x_6:
[----:B------:R-:W-:Y:S05]  /*0910*/  @!P3 BRA `(.L_x_7) ;  /* 0x0000003c009cb947 */ /* 0x000fea0003800000 */
[----:B------:R-:W-:-:S13]  /*0920*/  ISETP.GT.U32.AND P0, PT, R6, 0x1, PT ;  /* 0x000000010600780c */ /* 0x000fda0003f04070 */
[----:B0-----:R-:W-:Y:S05]  /*0930*/  @P0 EXIT ;  /* 0x000000000000094d */ /* 0x001fea0003800000 */
[----:B------:R-:W-:Y:S01]  /*0940*/  ULDC.64 UR4, c[0x0][0x650] ;  /* 0x0001940000047ab9 */ /* 0x000fe20000000a00 */
[----:B------:R-:W-:Y:S01]  /*0950*/  PRMT R0, RZ, 0x7610, R0 ;  /* 0x00007610ff007816 */ /* 0x000fe20000000000 */
[----:B------:R-:W-:Y:S01]  /*0960*/  IMAD.MOV.U32 R60, RZ, RZ, -0x1 ;  /* 0xffffffffff3c7424 */ /* 0x000fe200078e00ff */
[----:B------:R-:W-:Y:S01]  /*0970*/  ISETP.GE.U32.AND P0, PT, R16, UR4, PT ;  /* 0x0000000410007c0c */ /* 0x000fe2000bf06070 */
[----:B------:R-:W-:Y:S02]  /*0980*/  IMAD.MOV.U32 R61, RZ, RZ, -0x1 ;  /* 0xffffffffff3d7424 */ /* 0x000fe400078e00ff */
[----:B------:R-:W-:Y:S01]  /*0990*/  IMAD.MOV.U32 R59, RZ, RZ, -0x1 ;  /* 0xffffffffff3b7424 */ /* 0x000fe200078e00ff */
[----:B------:R-:W-:-:S13]  /*09a0*/  ISETP.GE.U32.AND.EX P0, PT, R17, UR5, PT, P0 ;  /* 0x0000000511007c0c */ /* 0x000fda000bf06100 */
[----:B------:R-:W-:Y:S05]  /*09b0*/  @P0 BRA `(.L_x_8) ;  /* 0x0000000400280947 */ /* 0x000fea0003800000 */
[----:B------:R-:W0:Y:S01]  /*09c0*/  LDC.64 R20, c[0x0][0x628] ;  /* 0x00018a00ff147b82 */ /* 0x000e220000000a00 */
[----:B------:R-:W-:Y:S02]  /*09d0*/  IMAD.MOV.U32 R8, RZ, RZ, R16 ;  /* 0x000000ffff087224 */ /* 0x000fe400078e0010 */
[----:B------:R-:W-:-:S05]  /*09e0*/  IMAD.MOV.U32 R9, RZ, RZ, R17 ;  /* 0x000000ffff097224 */ /* 0x000fca00078e0011 */
[----:B------:R-:W1:Y:S08]  /*09f0*/  LDC R0, c[0x0][0x630] ;  /* 0x00018c00ff007b82 */ /* 0x000e700000000800 */
[----:B------:R-:W2:Y:S01]  /*0a00*/  LDC.64 R26, c[0x0][0x620] ;  /* 0x00018800ff1a7b82 */ /* 0x000ea20000000a00 */
[----:B0-----:R-:W-:-:S04]  /*0a10*/  ISETP.NE.U32.AND P0, PT, R20, RZ, PT ;  /* 0x000000ff1400720c */ /* 0x001fc80003f05070 */
[----:B------:R-:W-:-:S13]  /*0a20*/  ISETP.NE.AND.EX P0, PT, R21, RZ, PT, P0 ;  /* 0x000000ff1500720c */ /* 0x000fda0003f05300 */
[----:B-12---:R-:W-:Y:S05]  /*0a30*/  @!P0 BRA `(.L_x_9) ;  /* 0x0000000000288947 */ /* 0x006fea0003800000 */
[----:B------:R-:W0:Y:S02]  /*0a40*/  LDC R13, c[0x0][0x634] ;  /* 0x00018d00ff0d7b82 */ /* 0x000e240000000800 */
[----:B0-----:R-:W-:-:S05]  /*0a50*/  IADD3 R13, P0, R16, R13, RZ ;  /* 0x0000000d100d7210 */ /* 0x001fca0007f1e0ff */
[----:B------:R-:W-:-:S04]  /*0a60*/  IMAD.X R15, RZ, RZ, R17, P0 ;  /* 0x000000ffff0f7224 */ /* 0x000fc800000e0611 */
[----:B------:R-:W-:-:S04]  /*0a70*/  IMAD.WIDE.U32 R8, R15, R20, RZ ;  /* 0x000000140f087225 */ /* 0x000fc800078e00ff */
[----:B------:R-:W-:-:S04]  /*0a80*/  IMAD.WIDE.U32 R10, P0, R13, R21, R8 ;  /* 0x000000150d0a7225 */ /* 0x000fc80007800008 */
[----:B------:R-:W-:-:S04]  /*0a90*/  IMAD.WIDE.U32 R8, R13, R20, RZ ;  /* 0x000000140d087225 */ /* 0x000fc800078e00ff */
[----:B------:R-:W-:Y:S01]  /*0aa0*/  IMAD.X R13, RZ, RZ, RZ, P0 ;  /* 0x000000ffff0d7224 */ /* 0x000fe200000e06ff */
[----:B------:R-:W-:Y:S01]  /*0ab0*/  IADD3 RZ, P0, R9, R10, RZ ;  /* 0x0000000a09ff7210 */ /* 0x000fe20007f1e0ff */
[----:B------:R-:W-:-:S04]  /*0ac0*/  IMAD.MOV.U32 R12, RZ, RZ, R11 ;  /* 0x000000ffff0c7224 */ /* 0x000fc800078e000b */
[----:B------:R-:W-:-:S08]  /*0ad0*/  IMAD.WIDE.U32.X R8, R15, R21, R12, P0 ;  /* 0x000000150f087225 */ /* 0x000fd000000e040c */
.L_x_9:
[----:B------:R-:W0:Y:S01]  /*0ae0*/  LDC.64 R20, c[0x0][0x640] ;  /* 0x00019000ff147b82 */ /* 0x000e220000000a00 */
[--C-:B------:R-:W-:Y:S01]  /*0af0*/  SHF.R.U64 R59, R8, R0, R9.reuse ;  /* 0x00000000083b7219 */ /* 0x100fe20000001209 */
[----:B------:R-:W-:Y:S01]  /*0b00*/  IMAD R28, R7, R24, R4 ;  /* 0x00000018071c7224 */ /* 0x000fe200078e0204 */
[----:B------:R-:W-:Y:S01]  /*0b10*/  SHF.R.U32.HI R0, RZ, R0, R9 ;  /* 0x00000000ff007219 */ /* 0x000fe20000011609 */
[----:B------:R-:W-:Y:S01]  /*0b20*/  IMAD.MOV.U32 R25, RZ, RZ, 0x1 ;  /* 0x00000001ff197424 */ /* 0x000fe200078e00ff */
[----:B------:R-:W-:-:S03]  /*0b30*/  IADD3 R5, P0, RZ, -R59, RZ ;  /* 0x8000003bff057210 */ /* 0x000fc60007f1e0ff */
[----:B------:R-:W1:Y:S02]  /*0b40*/  LDC R6, c[0x0][0x618] ;  /* 0x00018600ff067b82 */ /* 0x000e640000000800 */
[----:B------:R-:W-:-:S04]  /*0b50*/  IMAD.X R9, RZ, RZ, ~R0, P0 ;  /* 0x000000ffff097224 */ /* 0x000fc800000e0e00 */
[-C--:B------:R-:W-:Y:S02]  /*0b60*/  IMAD R0, R9, R26.reuse, RZ ;  /* 0x0000001a09007224 */ /* 0x080fe400078e02ff */
[----:B------:R-:W2:Y:S01]  /*0b70*/  LDC R11, c[0x0][0x608] ;  /* 0x00018200ff0b7b82 */ /* 0x000ea20000000800 */
[----:B------:R-:W-:-:S04]  /*0b80*/  IMAD.WIDE.U32 R8, R5, R26, R16 ;  /* 0x0000001a05087225 */ /* 0x000fc800078e0010 */
[----:B------:R-:W-:-:S03]  /*0b90*/  IMAD R5, R5, R27, R0 ;  /* 0x0000001b05057224 */ /* 0x000fc600078e0200 */
[----:B------:R-:W3:Y:S01]  /*0ba0*/  LDC R12, c[0x0][0x658] ;  /* 0x00019600ff0c7b82 */ /* 0x000ee20000000800 */
[----:B0-----:R-:W-:Y:S01]  /*0bb0*/  ISETP.NE.U32.AND P0, PT, R20, RZ, PT ;  /* 0x000000ff1400720c */ /* 0x001fe20003f05070 */
[----:B------:R-:W-:Y:S02]  /*0bc0*/  IMAD.IADD R5, R9, 0x1, R5 ;  /* 0x0000000109057824 */ /* 0x000fe400078e0205 */
[----:B------:R-:W-:Y:S01]  /*0bd0*/  IMAD.MOV.U32 R9, RZ, RZ, -0x1 ;  /* 0xffffffffff097424 */ /* 0x000fe200078e00ff */
[----:B------:R-:W-:-:S03]  /*0be0*/  ISETP.NE.AND.EX P0, PT, R21, RZ, PT, P0 ;  /* 0x000000ff1500720c */ /* 0x000fc60003f05300 */
[----:B------:R-:W0:Y:S01]  /*0bf0*/  LDC R15, c[0x0][0x600] ;  /* 0x00018000ff0f7b82 */ /* 0x000e220000000800 */
[-CC-:B-1----:R-:W-:Y:S02]  /*0c00*/  SHF.R.U64 R13, R8, R6.reuse, R5.reuse ;  /* 0x00000006080d7219 */ /* 0x182fe40000001205 */
[----:B------:R-:W-:-:S05]  /*0c10*/  SHF.R.U32.HI R0, RZ, R6, R5 ;  /* 0x00000006ff007219 */ /* 0x000fca0000011605 */
[----:B------:R-:W1:Y:S01]  /*0c20*/  LDC R14, c[0x0][0x648] ;  /* 0x00019200ff0e7b82 */ /* 0x000e620000000800 */
[-CC-:B--2---:R-:W-:Y:S02]  /*0c30*/  SHF.R.U64 R29, R13, R11.reuse, R0.reuse ;  /* 0x0000000b0d1d7219 */ /* 0x184fe40000001200 */
[----:B------:R-:W-:-:S05]  /*0c40*/  SHF.R.U32.HI R5, RZ, R11, R0 ;  /* 0x0000000bff057219 */ /* 0x000fca0000011600 */
[----:B------:R-:W2:Y:S01]  /*0c50*/  LDC R26, c[0x0][0x638] ;  /* 0x00018e00ff1a7b82 */ /* 0x000ea20000000800 */
[-CC-:B---3--:R-:W-:Y:S02]  /*0c60*/  SHF.R.U64 R24, R29, R12.reuse, R5.reuse ;  /* 0x0000000c1d187219 */ /* 0x188fe40000001205 */
[-C--:B------:R-:W-:Y:S02]  /*0c70*/  SHF.L.U32 R0, R9, R12.reuse, RZ ;  /* 0x0000000c09007219 */ /* 0x080fe400000006ff */
[----:B------:R-:W-:Y:S01]  /*0c80*/  SHF.R.U32.HI R5, RZ, R12, R5 ;  /* 0x0000000cff057219 */ /* 0x000fe20000011605 */
[----:B------:R-:W-:Y:S01]  /*0c90*/  IMAD.MOV.U32 R4, RZ, RZ, R24 ;  /* 0x000000ffff047224 */ /* 0x000fe200078e0018 */
[----:B------:R-:W-:Y:S01]  /*0ca0*/  LOP3.LUT R10, RZ, R0, RZ, 0x33, !PT ;  /* 0x00000000ff0a7212 */ /* 0x000fe200078e33ff */
[----:B------:R-:W3:Y:S01]  /*0cb0*/  LDC R27, c[0x0][0x610] ;  /* 0x00018400ff1b7b82 */ /* 0x000ee20000000800 */
[----:B------:R-:W-:Y:S05]  /*0cc0*/  @!P0 BRA `(.L_x_10) ;  /* 0x0000000000288947 */ /* 0x000fea0003800000 */
[----:B------:R-:W4:Y:S02]  /*0cd0*/  LDC R9, c[0x0][0x64c] ;  /* 0x00019300ff097b82 */ /* 0x000f240000000800 */
[----:B----4-:R-:W-:-:S05]  /*0ce0*/  IADD3 R9, P0, R24, R9, RZ ;  /* 0x0000000918097210 */ /* 0x010fca0007f1e0ff */
        /* <DEDUP_REMOVED lines=8> */
.L_x_10:
[----:B-1----:R-:W-:Y:S01]  /*0d70*/  SHF.R.U64 R4, R4, R14, R5 ;  /* 0x0000000e04047219 */ /* 0x002fe20000001205 */
[----:B0-----:R-:W-:Y:S01]  /*0d80*/  VIADD R6, R15, 0xffffffff ;  /* 0xffffffff0f067836 */ /* 0x001fe20000000000 */
[----:B------:R-:W-:Y:S02]  /*0d90*/  SHF.L.U32 R0, R25, R12, RZ ;  /* 0x0000000c19007219 */ /* 0x000fe400000006ff */
[----:B------:R-:W-:Y:S01]  /*0da0*/  LOP3.LUT R5, R29, R10, RZ, 0xc0, !PT ;  /* 0x0000000a1d057212 */ /* 0x000fe200078ec0ff */
[----:B------:R-:W-:Y:S01]  /*0db0*/  IMAD.MOV R7, RZ, RZ, -R4 ;  /* 0x000000ffff077224 */ /* 0x000fe200078e0a04 */
[----:B------:R-:W-:Y:S02]  /*0dc0*/  SEL R3, R3, R28, !P1 ;  /* 0x0000001c03037207 */ /* 0x000fe40004800000 */
[----:B------:R-:W-:Y:S01]  /*0dd0*/  LOP3.LUT R6, R13, R6, RZ, 0xc0, !PT ;  /* 0x000000060d067212 */ /* 0x000fe200078ec0ff */
[----:B------:R-:W-:Y:S02]  /*0de0*/  IMAD R4, R0, R4, R5 ;  /* 0x0000000400047224 */ /* 0x000fe400078e0205 */
[----:B--2---:R-:W-:-:S02]  /*0df0*/  IMAD R0, R7, R26, R24 ;  /* 0x0000001a07007224 */ /* 0x004fc400078e0218 */
[----:B---3--:R-:W-:Y:S02]  /*0e00*/  IMAD R3, R4, R27, R3 ;  /* 0x0000001b04037224 */ /* 0x008fe400078e0203 */
[----:B------:R-:W-:Y:S02]  /*0e10*/  IMAD R60, R0, R15, R6 ;  /* 0x0000000f003c7224 */ /* 0x000fe400078e0206 */
[----:B------:R-:W-:-:S03]  /*0e20*/  IMAD.MOV.U32 R4, RZ, RZ, 0x1 ;  /* 0x00000001ff047424 */ /* 0x000fc600078e00ff */
[----:B------:R-:W-:Y:S02]  /*0e30*/  SEL R61, R60, R3, !P1 ;  /* 0x000000033c3d7207 */ /* 0x000fe40004800000 */
[----:B------:R-:W-:Y:S02]  /*0e40*/  PRMT R0, R4, 0x7610, R0 ;  /* 0x0000761004007816 */ /* 0x000fe40000000000 */
[----:B------:R-:W-:-:S07]  /*0e50*/  SEL R60, R3, R60, !P1 ;  /* 0x0000003c033c7207 */ /* 0x000fce0004800000 */
.L_x_8:
[----:B------:R-:W-:-:S08]  /*0e60*/  NOP ;  /* 0x0000000000007918 */ /* 0x000fd00000000000 */
[----:B------:R-:W0:Y:S02]  /*0e70*/  USETMAXREG.TRY_ALLOC.CTAPOOL UP0, 0xe8 ;  /* 0x000000e8000079c8 */ /* 0x000e240008000600 */
[----:B0-----:R-:W-:-:S13]  /*0e80*/  PLOP3.LUT P0, PT, PT, PT, UP0, 0x80, 0x0 ;  /* 0x000000000000781c */ /* 0x001fda0003f0f008 */
[----:B------:R-:W-:Y:S05]  /*0e90*/  @!P0 BRA `(.L_x_8) ;  /* 0xfffffffc00f08947 */ /* 0x000fea000383ffff */
[----:B------:R-:W-:Y:S01]  /*0ea0*/  ULDC.64 UR4, c[0x0][0x598] ;  /* 0x0001660000047ab9 */ /* 0x000fe20000000a00 */
[----:B------:R-:W-:Y:S01]  /*0eb0*/  ULDC.64 UR36, c[0x0][0x208] ;  /* 0x0000820000247ab9 */ /* 0x000fe20000000a00 */
[----:B------:R-:W-:-:S04]  /*0ec0*/  ISETP.NE.U32.AND P0, PT, RZ, UR4, PT ;  /* 0x00000004ff007c0c */ /* 0x000fc8000bf05070 */
[----:B------:R-:W-:-:S13]  /*0ed0*/  ISETP.NE.AND.EX P0, PT, RZ, UR5, PT, P0 ;  /* 0x00000005ff007c0c */ /* 0x000fda000bf05300 */
[----:B------:R-:W-:Y:S05]  /*0ee0*/  @!P0 BRA `(.L_x_11) ;  /* 0x00000000001c8947 */ /* 0x000fea0003800000 */
[----:B------:R-:W0:Y:S02]  /*0ef0*/  LDC.64 R4, c[0x0][0x598] ;  /* 0x00016600ff047b82 */ /* 0x000e240000000a00 */
[----:B0-----:R-:W2:Y:S02]  /*0f00*/  LDG.E.64 R4, desc[UR36][R4.64] ;  /* 0x0000002404047981 */ /* 0x001ea4000c1e1b00 */
[----:B--2---:R-:W-:-:S04]  /*0f10*/  ISETP.NE.U32.AND P0, PT, R4, RZ, PT ;  /* 0x000000ff0400720c */ /* 0x004fc80003f05070 */
[----:B------:R-:W-:-:S13]  /*0f20*/  ISETP.NE.AND.EX P0, PT, R5, RZ, PT, P0 ;  /* 0x000000ff0500720c */ /* 0x000fda0003f05300 */
[----:B------:R-:W-:Y:S05]  /*0f30*/  @!P0 BRA `(.L_x_11) ;  /* 0x0000000000088947 */ /* 0x000fea0003800000 */
[----:B------:R0:W5:Y:S01]  /*0f40*/  LD.E R56, desc[UR36][R4.64] ;  /* 0x0000002404387980 */ /* 0x000162000c101900 */
[----:B------:R-:W-:Y:S05]  /*0f50*/  BRA `(.L_x_12) ;  /* 0x0000000000247947 */ /* 0x000fea0003800000 */
.L_x_11:
[----:B------:R-:W-:Y:S02]  /*0f60*/  ULDC.64 UR4, c[0x0][0x588] ;  /* 0x0001620000047ab9 */ /* 0x000fe40000000a00 */
[----:B------:R-:W-:-:S04]  /*0f70*/  ISETP.NE.U32.AND P0, PT, RZ, UR4, PT ;  /* 0x00000004ff007c0c */ /* 0x000fc8000bf05070 */
[----:B------:R-:W-:-:S13]  /*0f80*/  ISETP.NE.AND.EX P0, PT, RZ, UR5, PT, P0 ;  /* 0x00000005ff007c0c */ /* 0x000fda000bf05300 */
[----:B------:R-:W-:Y:S05]  /*0f90*/  @!P0 BRA `(.L_x_13) ;  /* 0x00000000000c8947 */ /* 0x000fea0003800000 */
[----:B------:R-:W0:Y:S02]  /*0fa0*/  LDC.64 R56, c[0x0][0x588] ;  /* 0x00016200ff387b82 */ /* 0x000e240000000a00 */
[----:B0-----:R1:W5:Y:S01]  /*0fb0*/  LDG.E R56, desc[UR36][R56.64] ;  /* 0x0000002438387981 */ /* 0x001362000c1e1900 */
[----:B------:R-:W-:Y:S05]  /*0fc0*/  BRA `(.L_x_12) ;  /* 0x0000000000087947 */ /* 0x000fea0003800000 */
.L_x_13:
[----:B------:R-:W-:Y:S02]  /*0fd0*/  ULDC UR4, c[0x0][0x580] ;  /* 0x0001600000047ab9 */ /* 0x000fe40000000800 */
[----:B------:R-:W-:-:S07]  /*0fe0*/  IMAD.U32 R56, RZ, RZ, UR4 ;  /* 0x00000004ff387e24 */ /* 0x000fce000f8e00ff */
.L_x_12:
[----:B------:R-:W-:Y:S02]  /*0ff0*/  ULDC.64 UR4, c[0x0][0x5a0] ;  /* 0x0001680000047ab9 */ /* 0x000fe40000000a00 */
[----:B------:R-:W-:-:S04]  /*1000*/  ISETP.NE.U32.AND P0, PT, RZ, UR4, PT ;  /* 0x00000004ff007c0c */ /* 0x000fc8000bf05070 */
[----:B------:R-:W-:-:S13]  /*1010*/  ISETP.NE.AND.EX P0, PT, RZ, UR5, PT, P0 ;  /* 0x00000005ff007c0c */ /* 0x000fda000bf05300 */
[----:B------:R-:W-:Y:S05]  /*1020*/  @!P0 BRA `(.L_x_14) ;  /* 0x00000000001c8947 */ /* 0x000fea0003800000 */
[----:B0-----:R-:W0:Y:S02]  /*1030*/  LDC.64 R4, c[0x0][0x5a0] ;  /* 0x00016800ff047b82 */ /* 0x001e240000000a00 */
[----:B0-----:R-:W2:Y:S02]  /*1040*/  LDG.E.64 R4, desc[UR36][R4.64] ;  /* 0x0000002404047981 */ /* 0x001ea4000c1e1b00 */
[----:B--2---:R-:W-:-:S04]  /*1050*/  ISETP.NE.U32.AND P0, PT, R4, RZ, PT ;  /* 0x000000ff0400720c */ /* 0x004fc80003f05070 */
[----:B------:R-:W-:-:S13]  /*1060*/  ISETP.NE.AND.EX P0, PT, R5, RZ, PT, P0 ;  /* 0x000000ff0500720c */ /* 0x000fda0003f05300 */
[----:B------:R-:W-:Y:S05]  /*1070*/  @!P0 BRA `(.L_x_14) ;  /* 0x0000000000088947 */ /* 0x000fea0003800000 */
[----:B-1----:R0:W5:Y:S01]  /*1080*/  LD.E R57, desc[UR36][R4.64] ;  /* 0x0000002404397980 */ /* 0x002162000c101900 */
[----:B------:R-:W-:Y:S05]  /*1090*/  BRA `(.L_x_15) ;  /* 0x0000000000247947 */ /* 0x000fea0003800000 */
.L_x_14:
[----:B------:R-:W-:Y:S02]  /*10a0*/  ULDC.64 UR4, c[0x0][0x590] ;  /* 0x0001640000047ab9 */ /* 0x000fe40000000a00 */
[----:B------:R-:W-:-:S04]  /*10b0*/  ISETP.NE.U32.AND P0, PT, RZ, UR4, PT ;  /* 0x00000004ff007c0c */ /* 0x000fc8000bf05070 */
[----:B------:R-:W-:-:S13]  /*10c0*/  ISETP.NE.AND.EX P0, PT, RZ, UR5, PT, P0 ;  /* 0x00000005ff007c0c */ /* 0x000fda000bf05300 */
[----:B------:R-:W-:Y:S05]  /*10d0*/  @!P0 BRA `(.L_x_16) ;  /* 0x00000000000c8947 */ /* 0x000fea0003800000 */
[----:B0-----:R-:W1:Y:S02]  /*10e0*/  LDC.64 R4, c[0x0][0x590] ;  /* 0x00016400ff047b82 */ /* 0x001e640000000a00 */
[----:B-1----:R1:W5:Y:S01]  /*10f0*/  LDG.E R57, desc[UR36][R4.64] ;  /* 0x0000002404397981 */ /* 0x002362000c1e1900 */
[----:B------:R-:W-:Y:S05]  /*1100*/  BRA `(.L_x_15) ;  /* 0x0000000000087947 */ /* 0x000fea0003800000 */
.L_x_16:
[----:B------:R-:W-:Y:S02]  /*1110*/  ULDC UR4, c[0x0][0x584] ;  /* 0x0001610000047ab9 */ /* 0x000fe40000000800 */
[----:B-1----:R-:W-:-:S07]  /*1120*/  IMAD.U32 R57, RZ, RZ, UR4 ;  /* 0x00000004ff397e24 */ /* 0x002fce000f8e00ff */
.L_x_15:
[----:B------:R-:W-:-:S13]  /*1130*/  LOP3.LUT P0, RZ, R0, 0xff, RZ, 0xc0, !PT ;  /* 0x000000ff00ff7812 */ /* 0x000fda000780c0ff */
[----:B------:R-:W-:Y:S05]  /*1140*/  @!P0 EXIT ;  /* 0x000000000000894d */ /* 0x000fea0003800000 */
[----:B------:R-:W-:Y:S01]  /*1150*/  ULDC UR4, c[0x0][0x28c] ;  /* 0x0000a30000047ab9 */ /* 0x000fe20000000800 */
[----:B------:R-:W-:Y:S01]  /*1160*/  LOP3.LUT R58, R19, 0x1, RZ, 0xfc, !PT ;  /* 0x00000001133a7812 */ /* 0x000fe200078efcff */
[----:B------:R-:W-:Y:S01]  /*1170*/  UIADD3 UR4, UR4, 0x1f, URZ ;  /* 0x0000001f04047890 */ /* 0x000fe2000fffe03f */
[----:B------:R-:W-:Y:S01]  /*1180*/  UMOV UR38, URZ ;  /* 0x0000003f00267c82 */ /* 0x000fe20008000000 */
[----:B------:R-:W-:Y:S02]  /*1190*/  UMOV UR39, URZ ;  /* 0x0000003f00277c82 */ /* 0x000fe40008000000 */
[----:B------:R-:W-:-:S04]  /*11a0*/  USHF.R.S32.HI UR5, URZ, 0x1f, UR4 ;  /* 0x0000001f3f057899 */ /* 0x000fc80008011404 */
[----:B------:R-:W-:-:S04]  /*11b0*/  ULEA.HI UR5, UR5, UR4, URZ, 0x5 ;  /* 0x0000000405057291 */ /* 0x000fc8000f8f283f */
[----:B------:R-:W-:-:S12]  /*11c0*/  USHF.R.S32.HI UR40, URZ, 0x5, UR5 ;  /* 0x000000053f287899 */ /* 0x000fd80008011405 */
.L_x_100:
[----:B------:R-:W-:Y:S01]  /*11d0*/  LOP3.LUT R0, R18, 0x80, RZ, 0xc0, !PT ;  /* 0x0000008012007812 */ /* 0x000fe200078ec0ff */
[----:B--2---:R-:W2:Y:S01]  /*11e0*/  S2UR UR7, SR_CgaCtaId ;  /* 0x00000000000779c3 */ /* 0x004ea20000008800 */
[----:B------:R-:W-:Y:S02]  /*11f0*/  UMOV UR6, 0x400 ;  /* 0x0000040000067882 */ /* 0x000fe40000000000 */
[----:B------:R-:W-:-:S06]  /*1200*/  SHF.R.U32.HI R0, RZ, 0x7, R0 ;  /* 0x00000007ff007819 */ /* 0x000fcc0000011600 */
[----:B---3--:R-:W3:Y:S01]  /*1210*/  SHFL.IDX PT, R0, R0, RZ, 0x1f ;  /* 0x00001fff00007589 */ /* 0x008ee200000e0000 */
[----:B--2---:R-:W-:Y:S01]  /*1220*/  ULEA UR6, UR7, UR6, 0x18 ;  /* 0x0000000607067291 */ /* 0x004fe2000f8ec03f */
[----:B---3--:R-:W-:-:S13]  /*1230*/  R2UR UR4, R0 ;  /* 0x00000000000472ca */ /* 0x008fda00000e0000 */
[----:B------:R-:W-:-:S04]  /*1240*/  ULEA.HI UR5, UR4, UR4, URZ, 0x1 ;  /* 0x0000000404057291 */ /* 0x000fc8000f8f083f */
[----:B------:R-:W-:-:S04]  /*1250*/  ULOP3.LUT UR5, UR5, 0xffffe, URZ, 0xc0, !UPT ;  /* 0x000ffffe05057892 */ /* 0x000fc8000f8ec03f */
[----:B------:R-:W-:-:S03]  /*1260*/  UIADD3 UR5, UR4, -UR5, URZ ;  /* 0x8000000504057290 */ /* 0x000fc6000fffe03f */
[----:B------:R-:W-:Y:S01]  /*1270*/  ULDC UR4, c[0x0][0x28c] ;  /* 0x0000a30000047ab9 */ /* 0x000fe20000000800 */
[----:B------:R-:W-:Y:S01]  /*1280*/  ULEA UR5, UR5, UR6, 0xc ;  /* 0x0000000605057291 */ /* 0x000fe2000f8e603f */
[----:B------:R-:W-:-:S03]  /*1290*/  ISETP.LT.AND P0, PT, RZ, UR4, PT ;  /* 0x00000004ff007c0c */ /* 0x000fc6000bf01270 */
[----:B------:R-:W-:-:S04]  /*12a0*/  UIADD3 UR5, UR5, 0x100, URZ ;  /* 0x0000010005057890 */ /* 0x000fc8000fffe03f */
[----:B------:R-:W-:-:S04]  /*12b0*/  USHF.R.U32.HI UR5, URZ, 0x4, UR5 ;  /* 0x000000043f057899 */ /* 0x000fc80008011605 */
[----:B------:R-:W-:Y:S02]  /*12c0*/  ULOP3.LUT UR41, UR5, 0x3fff, URZ, 0xc0, !UPT ;  /* 0x00003fff05297892 */ /* 0x000fe4000f8ec03f */
[----:B-1--45:R-:W-:Y:S10]  /*12d0*/  @P0 BRA `(.L_x_17) ;  /* 0x0000000000400947 */ /* 0x032ff40003800000 */
[----:B------:R-:W-:Y:S01]  /*12e0*/  MOV R0, 0x0 ;  /* 0x0000000000007802 */ /* 0x000fe20000000f00 */
[----:B------:R-:W-:Y:S01]  /*12f0*/  ULDC.64 UR4, c[0x4][0x68] ;  /* 0x01001a0000047ab9 */ /* 0x000fe20000000a00 */
[----:B------:R-:W-:Y:S01]  /*1300*/  ULDC.64 UR6, c[0x4][0x8] ;  /* 0x0100020000067ab9 */ /* 0x000fe20000000a00 */
[----:B01----:R-:W-:Y:S01]  /*1310*/  IMAD.U32 R4, RZ, RZ, UR4 ;  /* 0x00000004ff047e24 */ /* 0x003fe2000f8e00ff */
[----:B------:R0:W1:Y:S01]  /*1320*/  LDC.64 R14, c[0x4][R0] ;  /* 0x01000000000e7b82 */ /* 0x0000620000000a00 */
[----:B------:R-:W-:Y:S01]  /*1330*/  IMAD.U32 R5, RZ, RZ, UR5 ;  /* 0x00000005ff057e24 */ /* 0x000fe2000f8e00ff */
[----:B------:R-:W-:Y:S01]  /*1340*/  ULDC.64 UR4, c[0x4][0x70] ;  /* 0x01001c0000047ab9 */ /* 0x000fe20000000a00 */
[----:B------:R-:W-:Y:S02]  /*1350*/  IMAD.U32 R10, RZ, RZ, UR6 ;  /* 0x00000006ff0a7e24 */ /* 0x000fe4000f8e00ff */
[----:B------:R-:W-:Y:S02]  /*1360*/  IMAD.U32 R6, RZ, RZ, UR4 ;  /* 0x00000004ff067e24 */ /* 0x000fe4000f8e00ff */
[----:B------:R-:W-:-:S02]  /*1370*/  IMAD.U32 R7, RZ, RZ, UR5 ;  /* 0x00000005ff077e24 */ /* 0x000fc4000f8e00ff */
[----:B------:R-:W-:Y:S02]  /*1380*/  IMAD.U32 R11, RZ, RZ, UR7 ;  /* 0x00000007ff0b7e24 */ /* 0x000fe4000f8e00ff */
[----:B------:R-:W-:Y:S02]  /*1390*/  IMAD.MOV.U32 R8, RZ, RZ, 0x1e1 ;  /* 0x000001e1ff087424 */ /* 0x000fe400078e00ff */
[----:B------:R-:W-:Y:S02]  /*13a0*/  IMAD.MOV.U32 R12, RZ, RZ, 0x1 ;  /* 0x00000001ff0c7424 */ /* 0x000fe400078e00ff */
[----:B0-----:R-:W-:-:S07]  /*13b0*/  IMAD.MOV.U32 R13, RZ, RZ, RZ ;  /* 0x000000ffff0d7224 */ /* 0x001fce00078e00ff */
[----:B------:R-:W-:-:S07]  /*13c0*/  LEPC R20, `(.L_x_17) ;  /* 0x000000001014794e */ /* 0x000fce0000000000 */
[----:B-1---5:R-:W-:Y:S05]  /*13d0*/  CALL.ABS.NOINC R14 ;  /* 0x000000000e007343 */ /* 0x022fea0003c00000 */
.L_x_17:
[----:B------:R-:W-:-:S13]  /*13e0*/  ISETP.NE.AND P0, PT, R58, 0x3, PT ;  /* 0x000000033a00780c */ /* 0x000fda0003f05270 */
[----:B------:R-:W-:Y:S05]  /*13f0*/  @!P0 BRA `(.L_x_18) ;  /* 0x0000000000048947 */ /* 0x000fea0003800000 */
[----:B------:R-:W-:Y:S01]  /*1400*/  BPT.TRAP 0x1 ;  /* 0x000000040000795c */ /* 0x000fe20000300000 */
.L_x_18:
[----:B------:R-:W2:Y:S01]  /*1410*/  S2UR UR5, SR_CgaCtaId ;  /* 0x00000000000579c3 */ /* 0x000ea20000008800 */
[----:B------:R-:W-:Y:S01]  /*1420*/  UMOV UR4, 0x400 ;  /* 0x0000040000047882 */ /* 0x000fe20000000000 */
[----:B------:R-:W-:Y:S02]  /*1430*/  IMAD.U32 R0, RZ, RZ, UR38 ;  /* 0x00000026ff007e24 */ /* 0x000fe4000f8e00ff */
[----:B------:R-:W-:-:S03]  /*1440*/  IMAD.U32 R3, RZ, RZ, UR39 ;  /* 0x00000027ff037e24 */ /* 0x000fc6000f8e00ff */
[----:B------:R-:W-:Y:S01]  /*1450*/  SHF.L.U32 R0, R0, 0x1f, RZ ;  /* 0x0000001f00007819 */ /* 0x000fe200000006ff */
[----:B--2---:R-:W-:-:S06]  /*1460*/  ULEA UR4, UR5, UR4, 0x18 ;  /* 0x0000000405047291 */ /* 0x004fcc000f8ec03f */
[----:B------:R-:W-:-:S04]  /*1470*/  IMAD.U32 R6, RZ, RZ, UR4 ;  /* 0x00000004ff067e24 */ /* 0x000fc8000f8e00ff */
[----:B------:R-:W-:-:S04]  /*1480*/  IMAD R3, R3, 0x8, R6 ;  /* 0x0000000803037824 */ /* 0x000fc800078e0206 */
[----:B------:R2:W3:Y:S01]  /*1490*/  SYNCS.PHASECHK.TRANS64.TRYWAIT P1, [R3+URZ], R0 ;  /* 0x00000000030075a7 */ /* 0x0004e2000802017f */
[----:B------:R-:W-:Y:S05]  /*14a0*/  @!P0 BRA `(.L_x_19) ;  /* 0x0000000000048947 */ /* 0x000fea0003800000 */
[----:B------:R-:W-:Y:S01]  /*14b0*/  BPT.TRAP 0x1 ;  /* 0x000000040000795c */ /* 0x000fe20000300000 */
.L_x_19:
[----:B---3--:R-:W-:Y:S05]  /*14c0*/  @P1 BRA `(.L_x_20) ;  /* 0x0000000000081947 */ /* 0x008fea0003800000 */
[----:B------:R-:W3:Y:S02]  /*14d0*/  SYNCS.PHASECHK.TRANS64.TRYWAIT P1, [R3+URZ], R0 ;  /* 0x00000000030075a7 */ /* 0x000ee4000802017f */
[----:B---3--:R-:W-:Y:S05]  /*14e0*/  @!P1 BRA `(.L_x_21) ;  /* 0x0000004400f09947 */ /* 0x008fea0003800000 */
.L_x_20:
[----:B------:R-:W-:-:S04]  /*14f0*/  UISETP.LT.AND UP0, UPT, UR40, 0x1, UPT ;  /* 0x000000012800788c */ /* 0x000fc8000bf01270 */
[----:B------:R-:W-:-:S06]  /*1500*/  USEL UR4, UR40, 0x1, UP0 ;  /* 0x0000000128047887 */ /* 0x000fcc0008000000 */
[----:B--23--:R-:W-:Y:S01]  /*1510*/  IMAD.U32 R0, RZ, RZ, UR4 ;  /* 0x00000004ff007e24 */ /* 0x00cfe2000f8e00ff */
[----:B------:R-:W-:Y:S05]  /*1520*/  WARPSYNC.ALL ;  /* 0x0000000000007948 */ /* 0x000fea0003800000 */
[----:B------:R-:W-:-:S04]  /*1530*/  IADD3 R0, -R0, UR40, RZ ;  /* 0x0000002800007c10 */ /* 0x000fc8000fffe1ff */
[----:B------:R-:W-:Y:S02]  /*1540*/  ISETP.GE.AND P1, PT, R0, 0x1, PT ;  /* 0x000000010000780c */ /* 0x000fe40003f26270 */
[----:B------:R-:W-:Y:S01]  /*1550*/  R2UR UR4, R6 ;  /* 0x00000000060472ca */ /* 0x000fe200000e0000 */
[----:B------:R-:W-:Y:S01]  /*1560*/  ULOP3.LUT UR41, UR41, 0x10000, URZ, 0xfc, !UPT ;  /* 0x0001000029297892 */ /* 0x000fe2000f8efc3f */
[----:B------:R-:W-:Y:S01]  /*1570*/  WARPGROUP.ARRIVE ;  /* 0x00000000000079c5 */ /* 0x000fe20000000000 */
[----:B------:R-:W-:Y:S01]  /*1580*/  UMOV UR5, 0x80000020 ;  /* 0x8000002000057882 */ /* 0x000fe20000000000 */
[----:B------:R-:W-:-:S09]  /*1590*/  UMOV UR7, 0x80000020 ;  /* 0x8000002000077882 */ /* 0x000fd20000000000 */
[----:B------:R-:W-:-:S04]  /*15a0*/  UIADD3 UR4, UR4, 0x6100, URZ ;  /* 0x0000610004047890 */ /* 0x000fc8000fffe03f */
[----:B------:R-:W-:-:S04]  /*15b0*/  USHF.R.U32.HI UR4, URZ, 0x4, UR4 ;  /* 0x000000043f047899 */ /* 0x000fc80008011604 */
[----:B------:R-:W-:-:S04]  /*15c0*/  ULOP3.LUT UR4, UR4, 0x3fff, URZ, 0xc0, !UPT ;  /* 0x00003fff04047892 */ /* 0x000fc8000f8ec03f */
[----:B------:R-:W-:Y:S02]  /*15d0*/  ULOP3.LUT UR9, UR4, 0x10000, URZ, 0xfc, !UPT ;  /* 0x0001000004097892 */ /* 0x000fe4000f8efc3f */
[----:B------:R-:W-:Y:S02]  /*15e0*/  ULEA UR4, UR39, UR41, 0x9 ;  /* 0x0000002927047291 */ /* 0x000fe4000f8e483f */
[----:B------:R-:W-:-:S09]  /*15f0*/  ULEA UR6, UR39, UR9, 0x8 ;  /* 0x0000000927067291 */ /* 0x000fd2000f8e403f */
[----:B------:R-:W-:Y:S01]  /*1600*/  HGMMA.64x64x16.F32.BF16 R24, gdesc[UR4], RZ, !UPT, gsb0 ;  /* 0x00e00000041879f0 */ /* 0x000fe2000c0018ff */
[----:B------:R-:W-:Y:S02]  /*1610*/  UIADD3 UR4, UR4, 0x2, URZ ;  /* 0x0000000204047890 */ /* 0x000fe4000fffe03f */
[----:B------:R-:W-:Y:S01]  /*1620*/  UIADD3 UR6, UR6, 0x2, URZ ;  /* 0x0000000206067890 */ /* 0x000fe2000fffe03f */
[----:B------:R-:W-:Y:S01]  /*1630*/  UMOV UR5, 0x80000020 ;  /* 0x8000002000057882 */ /* 0x000fe20000000000 */
[----:B------:R-:W-:Y:S01]  /*1640*/  UMOV UR7, 0x80000020 ;  /* 0x8000002000077882 */ /* 0x000fe20000000000 */
[----:B------:R-:W-:Y:S02]  /*1650*/  WARPGROUP.DEPBAR.LE gsb0, 0x0 ;  /* 0x00008000000079c5 */ /* 0x000fe40000010000 */
[----:B------:R-:W-:-:S06]  /*1660*/  WARPGROUP.ARRIVE ;  /* 0x00000000000079c5 */ /* 0x000fcc0000000000 */
[----:B------:R-:W-:Y:S03]  /*1670*/  HGMMA.64x64x16.F32.BF16 R24, gdesc[UR4], R24, gsb0 ;  /* 0x00e00000041879f0 */ /* 0x000fe60008001818 */
[----:B------:R-:W-:Y:S02]  /*1680*/  WARPGROUP.DEPBAR.LE gsb0, 0x0 ;  /* 0x00008000000079c5 */ /* 0x000fe40000010000 */
[----:B------:R-:W-:Y:S05]  /*1690*/  @!P1 BRA `(.L_x_22) ;  /* 0x0000000000e49947 */ /* 0x000fea0003800000 */
[----:B------:R-:W-:Y:S02]  /*16a0*/  UIADD3 UR4, UR39, 0x1, URZ ;  /* 0x0000000127047890 */ /* 0x000fe4000fffe03f */
[----:B------:R-:W-:Y:S02]  /*16b0*/  IMAD.U32 R3, RZ, RZ, UR39 ;  /* 0x00000027ff037e24 */ /* 0x000fe4000f8e00ff */
[----:B------:R-:W-:-:S04]  /*16c0*/  UISETP.NE.AND UP0, UPT, UR4, 0x3, UPT ;  /* 0x000000030400788c */ /* 0x000fc8000bf05270 */
[----:B------:R-:W-:Y:S02]  /*16d0*/  USEL UR5, URZ, 0x1, UP0 ;  /* 0x000000013f057887 */ /* 0x000fe40008000000 */
[----:B------:R-:W-:Y:S02]  /*16e0*/  USEL UR8, UR4, URZ, UP0 ;  /* 0x0000003f04087287 */ /* 0x000fe40008000000 */
[----:B------:R-:W-:-:S06]  /*16f0*/  ULOP3.LUT UR5, UR38, UR5, URZ, 0x3c, !UPT ;  /* 0x0000000526057292 */ /* 0x000fcc000f8e3c3f */
[----:B------:R-:W-:-:S07]  /*1700*/  IMAD.U32 R7, RZ, RZ, UR5 ;  /* 0x00000005ff077e24 */ /* 0x000fce000f8e00ff */
.L_x_29:
[----:B------:R-:W-:Y:S05]  /*1710*/  @!P0 BRA `(.L_x_23) ;  /* 0x0000000000048947 */ /* 0x000fea0003800000 */
[----:B------:R-:W-:Y:S01]  /*1720*/  BPT.TRAP 0x1 ;  /* 0x000000040000795c */ /* 0x000fe20000300000 */
.L_x_23:
[----:B------:R-:W2:Y:S01]  /*1730*/  S2UR UR5, SR_CgaCtaId ;  /* 0x00000000000579c3 */ /* 0x000ea20000008800 */
[----:B------:R-:W-:Y:S01]  /*1740*/  UMOV UR4, 0x400 ;  /* 0x0000040000047882 */ /* 0x000fe20000000000 */
[----:B01----:R-:W-:Y:S01]  /*1750*/  IMAD.U32 R5, RZ, RZ, UR8 ;  /* 0x00000008ff057e24 */ /* 0x003fe2000f8e00ff */
[----:B------:R-:W-:Y:S01]  /*1760*/  SHF.L.U32 R4, R7, 0x1f, RZ ;  /* 0x0000001f07047819 */ /* 0x000fe200000006ff */
[----:B--2---:R-:W-:-:S06]  /*1770*/  ULEA UR4, UR5, UR4, 0x18 ;  /* 0x0000000405047291 */ /* 0x004fcc000f8ec03f */
[----:B------:R-:W-:-:S04]  /*1780*/  IMAD.U32 R6, RZ, RZ, UR4 ;  /* 0x00000004ff067e24 */ /* 0x000fc8000f8e00ff */
[----:B------:R-:W-:-:S04]  /*1790*/  IMAD R5, R5, 0x8, R6 ;  /* 0x0000000805057824 */ /* 0x000fc800078e0206 */
[----:B------:R0:W1:Y:S01]  /*17a0*/  SYNCS.PHASECHK.TRANS64.TRYWAIT P1, [R5+URZ], R4 ;  /* 0x00000004050075a7 */ /* 0x000062000802017f */
[----:B------:R-:W-:Y:S05]  /*17b0*/  @!P0 BRA `(.L_x_24) ;  /* 0x0000000000048947 */ /* 0x000fea0003800000 */
[----:B------:R-:W-:Y:S01]  /*17c0*/  BPT.TRAP 0x1 ;  /* 0x000000040000795c */ /* 0x000fe20000300000 */
.L_x_24:
[----:B-1----:R-:W-:Y:S05]  /*17d0*/  @P1 BRA `(.L_x_25) ;  /* 0x0000000000081947 */ /* 0x002fea0003800000 */
[----:B------:R-:W1:Y:S02]  /*17e0*/  SYNCS.PHASECHK.TRANS64.TRYWAIT P1, [R5+URZ], R4 ;  /* 0x00000004050075a7 */ /* 0x000e64000802017f */
[----:B-1----:R-:W-:Y:S05]  /*17f0*/  @!P1 BRA `(.L_x_26) ;  /* 0x0000004400409947 */ /* 0x002fea0003800000 */
.L_x_25:
[----:B------:R-:W-:Y:S01]  /*1800*/  ULEA UR4, UR8, UR41, 0x9 ;  /* 0x0000002908047291 */ /* 0x000fe2000f8e483f */
[----:B------:R-:W-:Y:S01]  /*1810*/  WARPGROUP.ARRIVE ;  /* 0x00000000000079c5 */ /* 0x000fe20000000000 */
[----:B------:R-:W-:Y:S01]  /*1820*/  ULEA UR6, UR8, UR9, 0x8 ;  /* 0x0000000908067291 */ /* 0x000fe2000f8e403f */
[----:B------:R-:W-:Y:S01]  /*1830*/  UMOV UR5, 0x80000020 ;  /* 0x8000002000057882 */ /* 0x000fe20000000000 */
[----:B------:R-:W-:-:S07]  /*1840*/  UMOV UR7, 0x80000020 ;  /* 0x8000002000077882 */ /* 0x000fce0000000000 */
[----:B------:R-:W-:Y:S01]  /*1850*/  HGMMA.64x64x16.F32.BF16 R24, gdesc[UR4], R24, gsb0 ;  /* 0x00e00000041879f0 */ /* 0x000fe20008001818 */
        /* <DEDUP_REMOVED lines=9> */
[----:B------:R-:W-:Y:S01]  /*18f0*/  BPT.TRAP 0x1 ;  /* 0x000000040000795c */ /* 0x000fe20000300000 */
.L_x_27:
[----:B------:R-:W-:-:S13]  /*1900*/  ISETP.NE.AND P1, PT, R23, RZ, PT ;  /* 0x000000ff1700720c */ /* 0x000fda0003f25270 */
[----:B01----:R-:W-:-:S04]  /*1910*/  @P1 IMAD R4, R3, 0x8, R6 ;  /* 0x0000000803041824 */ /* 0x003fc800078e0206 */
[----:B------:R-:W-:-:S05]  /*1920*/  @P1 VIADD R5, R4, 0x18 ;  /* 0x0000001804051836 */ /* 0x000fca0000000000 */
[----:B------:R-:W-:-:S04]  /*1930*/  @P1 PRMT R5, R22, 0x654, R5 ;  /* 0x0000065416051816 */ /* 0x000fc80000000005 */
[----:B------:R0:W-:Y:S01]  /*1940*/  @P1 SYNCS.ARRIVE.TRANS64.RED.A1T0 RZ, [R5+URZ], RZ ;  /* 0x000000ff05ff19a7 */ /* 0x0001e2000810043f */
[----:B------:R-:W-:-:S13]  /*1950*/  ISETP.GT.U32.AND P1, PT, R19, 0x1, PT ;  /* 0x000000011300780c */ /* 0x000fda0003f24070 */
[----:B0-----:R-:W-:Y:S05]  /*1960*/  @P1 BRA `(.L_x_28) ;  /* 0x0000000000041947 */ /* 0x001fea0003800000 */
[----:B------:R-:W-:Y:S01]  /*1970*/  BPT.TRAP 0x1 ;  /* 0x000000040000795c */ /* 0x000fe20000300000 */
.L_x_28:
[----:B------:R-:W-:Y:S01]  /*1980*/  UIADD3 UR8, UR8, 0x1, URZ ;  /* 0x0000000108087890 */ /* 0x000fe2000fffe03f */
[C---:B------:R-:W-:Y:S01]  /*1990*/  ISETP.GT.AND P2, PT, R0.reuse, 0x1, PT ;  /* 0x000000010000780c */ /* 0x040fe20003f44270 */
[----:B------:R-:W-:Y:S02]  /*19a0*/  VIADD R3, R3, 0x1 ;  /* 0x0000000103037836 */ /* 0x000fe40000000000 */
[----:B------:R-:W-:Y:S01]  /*19b0*/  UISETP.NE.AND UP0, UPT, UR8, 0x3, UPT ;  /* 0x000000030800788c */ /* 0x000fe2000bf05270 */
[----:B------:R-:W-:Y:S02]  /*19c0*/  VIADD R0, R0, 0xffffffff ;  /* 0xffffffff00007836 */ /* 0x000fe40000000000 */
[C---:B------:R-:W-:Y:S01]  /*19d0*/  ISETP.NE.AND P1, PT, R3.reuse, 0x3, PT ;  /* 0x000000030300780c */ /* 0x040fe20003f25270 */
[----:B------:R-:W-:Y:S02]  /*19e0*/  USEL UR4, URZ, 0x1, UP0 ;  /* 0x000000013f047887 */ /* 0x000fe40008000000 */
[----:B------:R-:W-:Y:S01]  /*19f0*/  USEL UR8, UR8, URZ, UP0 ;  /* 0x0000003f08087287 */ /* 0x000fe20008000000 */
[----:B------:R-:W-:-:S03]  /*1a00*/  SEL R3, R3, RZ, P1 ;  /* 0x000000ff03037207 */ /* 0x000fc60000800000 */
[----:B------:R-:W-:Y:S01]  /*1a10*/  LOP3.LUT R7, R7, UR4, RZ, 0x3c, !PT ;  /* 0x0000000407077c12 */ /* 0x000fe2000f8e3cff */
[----:B------:R-:W-:Y:S07]  /*1a20*/  @P2 BRA `(.L_x_29) ;  /* 0xfffffffc00382947 */ /* 0x000fee000383ffff */
.L_x_22:
[----:B------:R-:W2:Y:S02]  /*1a30*/  LDC R0, c[0x0][0x28c] ;  /* 0x0000a300ff007b82 */ /* 0x000ea40000000800 */
[----:B--2---:R-:W-:-:S13]  /*1a40*/  ISETP.GE.AND P1, PT, R0, 0x1, PT ;  /* 0x000000010000780c */ /* 0x004fda0003f26270 */
[----:B------:R-:W-:Y:S05]  /*1a50*/  @!P1 BRA `(.L_x_30) ;  /* 0x0000000000509947 */ /* 0x000fea0003800000 */
[----:B------:R-:W-:Y:S05]  /*1a60*/  @!P0 BRA `(.L_x_31) ;  /* 0x0000000000048947 */ /* 0x000fea0003800000 */
[----:B------:R-:W-:Y:S01]  /*1a70*/  BPT.TRAP 0x1 ;  /* 0x000000040000795c */ /* 0x000fe20000300000 */
.L_x_31:
[----:B------:R-:W-:Y:S01]  /*1a80*/  ISETP.NE.AND P0, PT, R23, RZ, PT ;  /* 0x000000ff1700720c */ /* 0x000fe20003f05270 */
[----:B------:R-:W-:Y:S01]  /*1a90*/  BSSY B0, `(.L_x_32) ;  /* 0x000000e000007945 */ /* 0x000fe20003800000 */
[----:B------:R-:W-:-:S11]  /*1aa0*/  ISETP.GT.U32.AND P1, PT, R19, 0x1, PT ;  /* 0x000000011300780c */ /* 0x000fd60003f24070 */
[----:B------:R-:W-:Y:S05]  /*1ab0*/  @!P0 BRA `(.L_x_33) ;  /* 0x00000000002c8947 */ /* 0x000fea0003800000 */
[----:B------:R-:W-:-:S04]  /*1ac0*/  UISETP.LT.AND UP0, UPT, UR40, 0x1, UPT ;  /* 0x000000012800788c */ /* 0x000fc8000bf01270 */
[----:B------:R-:W-:-:S04]  /*1ad0*/  USEL UR6, UR40, 0x1, UP0 ;  /* 0x0000000128067887 */ /* 0x000fc80008000000 */
[----:B------:R-:W-:-:S04]  /*1ae0*/  UIADD3 UR6, UR39, UR40, -UR6 ;  /* 0x0000002827067290 */ /* 0x000fc8000fffe806 */
[----:B------:R-:W-:-:S04]  /*1af0*/  UIMAD.WIDE.U32 UR4, UR6, -0x55555555, URZ ;  /* 0xaaaaaaab060478a5 */ /* 0x000fc8000f8e003f */
[----:B------:R-:W-:-:S04]  /*1b00*/  USHF.R.U32.HI UR4, URZ, 0x1, UR5 ;  /* 0x000000013f047899 */ /* 0x000fc80008011605 */
[----:B------:R-:W-:-:S06]  /*1b10*/  UIMAD UR6, UR4, -0x3, UR6 ;  /* 0xfffffffd040678a4 */ /* 0x000fcc000f8e0206 */
[----:B------:R-:W-:-:S04]  /*1b20*/  IMAD.U32 R3, RZ, RZ, UR6 ;  /* 0x00000006ff037e24 */ /* 0x000fc8000f8e00ff */
[----:B------:R-:W-:-:S04]  /*1b30*/  IMAD R0, R3, 0x8, R6 ;  /* 0x0000000803007824 */ /* 0x000fc800078e0206 */
[----:B------:R-:W-:-:S05]  /*1b40*/  VIADD R3, R0, 0x18 ;  /* 0x0000001800037836 */ /* 0x000fca0000000000 */
[----:B------:R-:W-:-:S04]  /*1b50*/  PRMT R3, R22, 0x654, R3 ;  /* 0x0000065416037816 */ /* 0x000fc80000000003 */
[----:B------:R2:W-:Y:S03]  /*1b60*/  SYNCS.ARRIVE.TRANS64.RED.A1T0 RZ, [R3+URZ], RZ ;  /* 0x000000ff03ff79a7 */ /* 0x0005e6000810043f */
.L_x_33:
[----:B------:R-:W-:Y:S05]  /*1b70*/  BSYNC B0 ;  /* 0x0000000000007941 */ /* 0x000fea0003800000 */
.L_x_32:
[----:B------:R-:W-:Y:S05]  /*1b80*/  @P1 BRA `(.L_x_30) ;  /* 0x0000000000041947 */ /* 0x000fea0003800000 */
[----:B------:R-:W-:Y:S01]  /*1b90*/  BPT.TRAP 0x1 ;  /* 0x000000040000795c */ /* 0x000fe20000300000 */
.L_x_30:
[----:B------:R-:W3:Y:S01]  /*1ba0*/  LDC R6, c[0x0][0x288] ;  /* 0x0000a200ff067b82 */ /* 0x000ee20000000800 */
[--C-:B------:R-:W-:Y:S01]  /*1bb0*/  SHF.R.U32.HI R0, RZ, 0x2, R18.reuse ;  /* 0x00000002ff007819 */ /* 0x100fe20000011612 */
[----:B------:R-:W-:Y:S01]  /*1bc0*/  IMAD.SHL.U32 R61, R61, 0x40, RZ ;  /* 0x000000403d3d7824 */ /* 0x000fe200078e00ff */
[----:B01----:R-:W-:Y:S01]  /*1bd0*/  SHF.R.U32.HI R5, RZ, 0x7, R18 ;  /* 0x00000007ff057819 */ /* 0x003fe20000011612 */
[----:B------:R-:W-:Y:S01]  /*1be0*/  UIADD3 UR39, UR40, UR39, URZ ;  /* 0x0000002728277290 */ /* 0x000fe2000fffe03f */
[----:B--2---:R-:W-:Y:S01]  /*1bf0*/  LOP3.LUT R3, R0, 0x7, RZ, 0xc0, !PT ;  /* 0x0000000700037812 */ /* 0x004fe200078ec0ff */
[C---:B------:R-:W-:Y:S01]  /*1c00*/  IMAD.SHL.U32 R10, R18.reuse, 0x2, RZ ;  /* 0x00000002120a7824 */ /* 0x040fe200078e00ff */
[----:B------:R-:W-:Y:S01]  /*1c10*/  LOP3.LUT R0, R5, 0x1, RZ, 0xc0, !PT ;  /* 0x0000000105007812 */ /* 0x000fe200078ec0ff */
[----:B------:R-:W-:Y:S01]  /*1c20*/  UISETP.GT.U32.AND UP0, UPT, UR39, 0x2, UPT ;  /* 0x000000022700788c */ /* 0x000fe2000bf04070 */
[C---:B------:R-:W-:Y:S01]  /*1c30*/  LOP3.LUT R5, R18.reuse, 0x3, RZ, 0xc0, !PT ;  /* 0x0000000312057812 */ /* 0x040fe200078ec0ff */
[----:B------:R-:W-:Y:S01]  /*1c40*/  ULDC UR7, c[0x0][0x284] ;  /* 0x0000a10000077ab9 */ /* 0x000fe20000000800 */
[----:B------:R-:W-:Y:S01]  /*1c50*/  LOP3.LUT R4, R18, 0x60, RZ, 0xc0, !PT ;  /* 0x0000006012047812 */ /* 0x000fe200078ec0ff */
[----:B------:R-:W-:Y:S01]  /*1c60*/  IMAD.SHL.U32 R8, R0, 0x40, RZ ;  /* 0x0000004000087824 */ /* 0x000fe200078e00ff */
[----:B------:R-:W-:Y:S01]  /*1c70*/  UISETP.LT.U32.AND UP0, UPT, UR40, 0x3, UP0 ;  /* 0x000000032800788c */ /* 0x000fe20008701070 */
[----:B------:R-:W-:Y:S01]  /*1c80*/  SHF.R.S32.HI R15, RZ, 0x1f, R59 ;  /* 0x0000001fff0f7819 */ /* 0x000fe2000001143b */
[----:B------:R-:W-:Y:S01]  /*1c90*/  UISETP.GE.U32.AND UP1, UPT, UR40, 0x3, UPT ;  /* 0x000000032800788c */ /* 0x000fe2000bf26070 */
[----:B------:R-:W-:Y:S01]  /*1ca0*/  SHF.R.U32.HI R4, RZ, 0x1, R4 ;  /* 0x00000001ff047819 */ /* 0x000fe20000011604 */
[----:B------:R-:W-:Y:S01]  /*1cb0*/  ULDC.64 UR8, c[0x0][0x5d0] ;  /* 0x0001740000087ab9 */ /* 0x000fe20000000a00 */
[C---:B------:R-:W-:Y:S01]  /*1cc0*/  LOP3.LUT R10, R61.reuse, 0x6, R10, 0xf8, !PT ;  /* 0x000000063d0a7812 */ /* 0x040fe200078ef80a */
[----:B------:R-:W-:Y:S01]  /*1cd0*/  UIMAD.WIDE.U32 UR4, UR39, -0x55555555, URZ ;  /* 0xaaaaaaab270478a5 */ /* 0x000fe2000f8e003f */
[--C-:B------:R-:W-:Y:S01]  /*1ce0*/  IADD3 R7, RZ, -R4, -R3.reuse ;  /* 0x80000004ff077210 */ /* 0x100fe20007ffe803 */
[----:B------:R-:W-:Y:S01]  /*1cf0*/  USEL UR6, URZ, 0x1, !UP0 ;  /* 0x000000013f067887 */ /* 0x000fe2000c000000 */
[----:B------:R-:W-:Y:S01]  /*1d00*/  LOP3.LUT R3, R8, 0x40, R3, 0xe2, !PT ;  /* 0x0000004008037812 */ /* 0x000fe200078ee203 */
[C---:B------:R-:W-:Y:S01]  /*1d10*/  IMAD.WIDE R8, R60.reuse, 0x80, RZ ;  /* 0x000000803c087825 */ /* 0x040fe200078e02ff */
[----:B---3--:R-:W-:Y:S01]  /*1d20*/  ISETP.GE.AND P0, PT, R61, R6, PT ;  /* 0x000000063d00720c */ /* 0x008fe20003f06270 */
[----:B------:R-:W-:Y:S01]  /*1d30*/  USHF.R.U32.HI UR4, URZ, 0x1, UR5 ;  /* 0x000000013f047899 */ /* 0x000fe20008011605 */
[----:B------:R-:W-:Y:S01]  /*1d40*/  SHF.R.S32.HI R11, RZ, 0x1f, R10 ;  /* 0x0000001fff0b7819 */ /* 0x000fe2000001140a */
[----:B------:R-:W-:Y:S01]  /*1d50*/  IMAD R12, R5, -0x2, R6 ;  /* 0xfffffffe050c7824 */ /* 0x000fe200078e0206 */
[----:B------:R-:W-:Y:S01]  /*1d60*/  ULOP3.LUT UR38, UR38, UR6, URZ, 0x3c, !UPT ;  /* 0x0000000626267292 */ /* 0x000fe2000f8e3c3f */
[----:B------:R-:W-:Y:S01]  /*1d70*/  IMAD.SHL.U32 R5, R60, 0x80, RZ ;  /* 0x000000803c057824 */ /* 0x000fe200078e00ff */
[----:B------:R-:W-:Y:S01]  /*1d80*/  LOP3.LUT R73, R8, R3, R4, 0xfe, !PT ;  /* 0x0000000308497212 */ /* 0x000fe200078efe04 */
[----:B------:R-:W-:Y:S01]  /*1d90*/  IMAD R6, R15, UR8, RZ ;  /* 0x000000080f067c24 */ /* 0x000fe2000f8e02ff */
[----:B------:R-:W-:Y:S01]  /*1da0*/  UIMAD UR39, UR4, -0x3, UR39 ;  /* 0xfffffffd042778a4 */ /* 0x000fe2000f8e0227 */
[----:B------:R-:W-:Y:S01]  /*1db0*/  IMAD R0, R0, -0x40, R7 ;  /* 0xffffffc000007824 */ /* 0x000fe200078e0207 */
[----:B------:R-:W-:Y:S01]  /*1dc0*/  ISETP.GE.OR P0, PT, R5, UR7, P0 ;  /* 0x0000000705007c0c */ /* 0x000fe20008706670 */
[C---:B------:R-:W-:Y:S01]  /*1dd0*/  IMAD R13, R59.reuse, UR9, R6 ;  /* 0x000000093b0d7c24 */ /* 0x040fe2000f8e0206 */
[----:B------:R-:W-:Y:S01]  /*1de0*/  @UP1 ULOP3.LUT UR38, UR38, 0x1, UR4, 0x78, !UPT ;  /* 0x0000000126261892 */ /* 0x000fe2000f8e7804 */
[----:B------:R-:W-:Y:S01]  /*1df0*/  IMAD.WIDE.U32 R6, R59, UR8, R10 ;  /* 0x000000083b067c25 */ /* 0x000fe2000f8e000a */
[----:B------:R-:W-:-:S03]  /*1e00*/  IADD3 R3, -R5, UR7, R0 ;  /* 0x0000000705037c10 */ /* 0x000fc6000fffe100 */
[----:B------:R-:W-:Y:S02]  /*1e10*/  IMAD.IADD R7, R7, 0x1, R13 ;  /* 0x0000000107077824 */ /* 0x000fe400078e020d */
[----:B------:R-:W-:Y:S02]  /*1e20*/  IMAD.IADD R4, R12, 0x1, -R61 ;  /* 0x000000010c047824 */ /* 0x000fe400078e0a3d */
[----:B------:R-:W-:Y:S02]  /*1e30*/  IMAD.MOV.U32 R0, RZ, RZ, -0x1 ;  /* 0xffffffffff007424 */ /* 0x000fe400078e00ff */
[----:B------:R-:W-:Y:S05]  /*1e40*/  @P0 BRA `(.L_x_34) ;  /* 0x0000002000a40947 */ /* 0x000fea0003800000 */
[----:B------:R-:W0:Y:S01]  /*1e50*/  LDC.64 R66, c[0x0][0x5c8] ;  /* 0x00017200ff427b82 */ /* 0x000e220000000a00 */
[----:B-----5:R-:W-:Y:S01]  /*1e60*/  FSETP.NEU.AND P0, PT, R57, RZ, PT ;  /* 0x000000ff3900720b */ /* 0x020fe20003f0d000 */
[----:B------:R-:W-:Y:S01]  /*1e70*/  BSSY B0, `(.L_x_34) ;  /* 0x0000226000007945 */ /* 0x000fe20003800000 */
[----:B------:R-:W-:-:S04]  /*1e80*/  ISETP.GT.AND P2, PT, R4, RZ, PT ;  /* 0x000000ff0400720c */ /* 0x000fc80003f44270 */
[----:B------:R-:W-:Y:S01]  /*1e90*/  ISETP.GT.AND P1, PT, R3, RZ, P2 ;  /* 0x000000ff0300720c */ /* 0x000fe20001724270 */
[-C--:B0-----:R-:W-:Y:S02]  /*1ea0*/  IMAD R12, R9, R66.reuse, RZ ;  /* 0x00000042090c7224 */ /* 0x081fe400078e02ff */
[----:B------:R-:W-:-:S04]  /*1eb0*/  IMAD.WIDE.U32 R60, R73, R66, R6 ;  /* 0x00000042493c7225 */ /* 0x000fc800078e0006 */
[----:B------:R-:W-:-:S04]  /*1ec0*/  IMAD R5, R73, R67, R12 ;  /* 0x0000004349057224 */ /* 0x000fc800078e020c */
[----:B------:R-:W-:Y:S01]  /*1ed0*/  IMAD.IADD R75, R61, 0x1, R5 ;  /* 0x000000013d4b7824 */ /* 0x000fe200078e0205 */
[----:B------:R-:W-:Y:S06]  /*1ee0*/  @!P0 BRA `(.L_x_35) ;  /* 0x0000001400e88947 */ /* 0x000fec0003800000 */
[----:B------:R-:W0:Y:S01]  /*1ef0*/  LDC.64 R64, c[0x0][0x5b8] ;  /* 0x00016e00ff407b82 */ /* 0x000e220000000a00 */
[----:B------:R-:W-:-:S07]  /*1f00*/  ULDC.64 UR4, c[0x0][0x5c0] ;  /* 0x0001700000047ab9 */ /* 0x000fce0000000a00 */
[----:B------:R-:W1:Y:S08]  /*1f10*/  LDC.64 R68, c[0x0][0x5b0] ;  /* 0x00016c00ff447b82 */ /* 0x000e700000000a00 */
[----:B------:R-:W2:Y:S01]  /*1f20*/  LDC.64 R70, c[0x0][0x5a8] ;  /* 0x00016a00ff467b82 */ /* 0x000ea20000000a00 */
[-C--:B0-----:R-:W-:Y:S02]  /*1f30*/  IMAD R6, R15, R64.reuse, RZ ;  /* 0x000000400f067224 */ /* 0x081fe400078e02ff */
[----:B------:R-:W-:-:S04]  /*1f40*/  IMAD.WIDE.U32 R62, R59, R64, R10 ;  /* 0x000000403b3e7225 */ /* 0x000fc800078e000a */
[----:B------:R-:W-:Y:S02]  /*1f50*/  IMAD R61, R59, R65, R6 ;  /* 0x000000413b3d7224 */ /* 0x000fe400078e0206 */
[-C--:B-1----:R-:W-:Y:S02]  /*1f60*/  IMAD R8, R9, R68.reuse, RZ ;  /* 0x0000004409087224 */ /* 0x082fe400078e02ff */
[----:B------:R-:W-:Y:S02]  /*1f70*/  IMAD.IADD R13, R63, 0x1, R61 ;  /* 0x000000013f0d7824 */ /* 0x000fe400078e023d */
[----:B------:R-:W-:Y:S02]  /*1f80*/  IMAD.MOV.U32 R12, RZ, RZ, R62 ;  /* 0x000000ffff0c7224 */ /* 0x000fe400078e003e */
[C---:B------:R-:W-:Y:S02]  /*1f90*/  IMAD R65, R73.reuse, R69, R8 ;  /* 0x0000004549417224 */ /* 0x040fe400078e0208 */
[----:B------:R-:W-:-:S04]  /*1fa0*/  IMAD.WIDE.U32 R6, R73, R68, R12 ;  /* 0x0000004449067225 */ /* 0x000fc800078e000c */
[----:B------:R-:W-:Y:S01]  /*1fb0*/  IMAD.IADD R5, R7, 0x1, R65 ;  /* 0x0000000107057824 */ /* 0x000fe200078e0241 */
[----:B--2---:R-:W-:-:S04]  /*1fc0*/  LEA R14, P0, R6, R70, 0x1 ;  /* 0x00000046060e7211 */ /* 0x004fc800078008ff */
[----:B------:R-:W-:-:S05]  /*1fd0*/  LEA.HI.X R15, R6, R71, R5, 0x1, P0 ;  /* 0x00000047060f7211 */ /* 0x000fca00000f0c05 */
[----:B------:R0:W2:Y:S01]  /*1fe0*/  @P1 LDG.E.LTC128B.U16 R5, desc[UR36][R14.64] ;  /* 0x000000240e051981 */ /* 0x0000a2000c1e1520 */
[----:B------:R-:W-:Y:S01]  /*1ff0*/  IMAD.WIDE.U32 R6, R73, R68, R10 ;  /* 0x0000004449067225 */ /* 0x000fe200078e000a */
[----:B------:R-:W-:Y:S03]  /*2000*/  BSSY B1, `(.L_x_36) ;  /* 0x0000013000017945 */ /* 0x000fe60003800000 */
[----:B------:R-:W-:Y:S02]  /*2010*/  IMAD.IADD R7, R65, 0x1, R7 ;  /* 0x0000000141077824 */ /* 0x000fe400078e0207 */
[----:B------:R-:W-:Y:S01]  /*2020*/  IMAD.WIDE.U32 R20, R59, R64, R6 ;  /* 0x000000403b147225 */ /* 0x000fe200078e0006 */
[----:B0-----:R-:W-:-:S03]  /*2030*/  SHF.L.U64.HI R15, R68, 0x3, R69 ;  /* 0x00000003440f7819 */ /* 0x001fc60000010245 */
[----:B------:R-:W-:Y:S01]  /*2040*/  IMAD.IADD R7, R61, 0x1, R21 ;  /* 0x000000013d077824 */ /* 0x000fe200078e0215 */
[----:B------:R-:W-:Y:S01]  /*2050*/  LEA R6, P4, R20, R70, 0x1 ;  /* 0x0000004614067211 */ /* 0x000fe200078808ff */
[----:B------:R-:W-:-:S03]  /*2060*/  IMAD.SHL.U32 R14, R68, 0x8, RZ ;  /* 0x00000008440e7824 */ /* 0x000fc600078e00ff */
[----:B------:R-:W-:Y:S01]  /*2070*/  LEA.HI.X R7, R20, R71, R7, 0x1, P4 ;  /* 0x0000004714077211 */ /* 0x000fe200020f0c07 */
[----:B--2---:R-:W-:-:S04]  /*2080*/  IMAD.U32 R8, R5, 0x10000, RZ ;  /* 0x0001000005087824 */ /* 0x004fc800078e00ff */
[----:B------:R-:W-:Y:S01]  /*2090*/  FMUL R9, R8, R57 ;  /* 0x0000003908097220 */ /* 0x000fe20000400000 */
[----:B------:R-:W-:-:S03]  /*20a0*/  LEA R8, P0, R60, UR4, 0x1 ;  /* 0x000000043c087c11 */ /* 0x000fc6000f8008ff */
[----:B------:R-:W-:Y:S01]  /*20b0*/  FFMA R24, R24, R56, R9 ;  /* 0x0000003818187223 */ /* 0x000fe20000000009 */
[----:B------:R-:W-:Y:S02]  /*20c0*/  LEA.HI.X R9, R60, UR5, R75, 0x1, P0 ;  /* 0x000000053c097c11 */ /* 0x000fe400080f0c4b */
[----:B------:R-:W-:Y:S02]  /*20d0*/  ISETP.GT.AND P0, PT, R4, 0x1, PT ;  /* 0x000000010400780c */ /* 0x000fe40003f04270 */
[----:B------:R-:W-:Y:S02]  /*20e0*/  F2FP.BF16.F32.PACK_AB R24, RZ, R24 ;  /* 0x00000018ff18723e */ /* 0x000fe400000010ff */
[----:B------:R-:W-:-:S03]  /*20f0*/  ISETP.GT.AND P3, PT, R3, RZ, P0 ;  /* 0x000000ff0300720c */ /* 0x000fc60000764270 */
[----:B------:R0:W-:Y:S10]  /*2100*/  @P1 STG.E.U16 desc[UR36][R8.64], R24 ;  /* 0x0000001808001986 */ /* 0x0001f4000c101524 */
[----:B------:R-:W-:Y:S05]  /*2110*/  @!P3 BRA `(.L_x_37) ;  /* 0x000000000004b947 */ /* 0x000fea0003800000 */
[----:B------:R1:W5:Y:S02]  /*2120*/  LDG.E.LTC128B.U16 R5, desc[UR36][R6.64+0x2] ;  /* 0x0000022406057981 */ /* 0x000364000c1e1520 */
.L_x_37:
[----:B------:R-:W-:Y:S05]  /*2130*/  BSYNC B1 ;  /* 0x0000000000017941 */ /* 0x000fea0003800000 */
.L_x_36:
[----:B-----5:R-:W-:Y:S01]  /*2140*/  IMAD.U32 R12, R5, 0x10000, RZ ;  /* 0x00010000050c7824 */ /* 0x020fe200078e00ff */
[----:B------:R-:W-:Y:S01]  /*2150*/  ISETP.GT.AND P2, PT, R3, 0x8, P2 ;  /* 0x000000080300780c */ /* 0x000fe20001744270 */
[----:B------:R-:W-:Y:S01]  /*2160*/  IMAD.WIDE.U32 R20, R73, R68, R14 ;  /* 0x0000004449147225 */ /* 0x000fe200078e000e */
[----:B0-----:R-:W-:-:S03]  /*2170*/  PRMT R24, R5, 0x7610, R24 ;  /* 0x0000761005187816 */ /* 0x001fc60000000018 */
[----:B------:R-:W-:Y:S01]  /*2180*/  FMUL R12, R12, R57 ;  /* 0x000000390c0c7220 */ /* 0x000fe20000400000 */
[----:B------:R-:W-:Y:S01]  /*2190*/  IMAD.IADD R65, R65, 0x1, R21 ;  /* 0x0000000141417824 */ /* 0x000fe200078e0215 */
[----:B------:R-:W-:Y:S02]  /*21a0*/  IADD3 R62, P1, R62, R20, RZ ;  /* 0x000000143e3e7210 */ /* 0x000fe40007f3e0ff */
[----:B------:R-:W-:-:S03]  /*21b0*/  FFMA R12, R25, R56, R12 ;  /* 0x00000038190c7223 */ /* 0x000fc6000000000c */
[----:B------:R-:W-:Y:S02]  /*21c0*/  IMAD.X R13, R65, 0x1, R13, P1 ;  /* 0x00000001410d7824 */ /* 0x000fe400008e060d */
[----:B------:R-:W-:Y:S02]  /*21d0*/  F2FP.BF16.F32.PACK_AB R12, RZ, R12 ;  /* 0x0000000cff0c723e */ /* 0x000fe400000010ff */
[----:B------:R-:W-:Y:S02]  /*21e0*/  LEA R14, P1, R62, R70, 0x1 ;  /* 0x000000463e0e7211 */ /* 0x000fe400078208ff */
[----:B------:R-:W-:Y:S02]  /*21f0*/  PRMT R21, R12, 0x7610, R21 ;  /* 0x000076100c157816 */ /* 0x000fe40000000015 */
[----:B------:R-:W-:-:S03]  /*2200*/  LEA.HI.X R15, R62, R71, R13, 0x1, P1 ;  /* 0x000000473e0f7211 */ /* 0x000fc600008f0c0d */
[----:B------:R0:W-:Y:S04]  /*2210*/  @P3 STG.E.U16 desc[UR36][R8.64+0x2], R21 ;  /* 0x0000021508003986 */ /* 0x0001e8000c101524 */
[----:B------:R-:W2:Y:S01]  /*2220*/  @P2 LDG.E.LTC128B.U16 R24, desc[UR36][R14.64] ;  /* 0x000000240e182981 */ /* 0x000ea2000c1e1520 */
[----:B------:R-:W-:Y:S01]  /*2230*/  IADD3 R20, P1, R10, R20, RZ ;  /* 0x000000140a147210 */ /* 0x000fe20007f3e0ff */
[----:B------:R-:W-:Y:S01]  /*2240*/  BSSY B1, `(.L_x_38) ;  /* 0x0000011000017945 */ /* 0x000fe20003800000 */
[C---:B------:R-:W-:Y:S02]  /*2250*/  SHF.L.U64.HI R13, R66.reuse, 0x4, R67 ;  /* 0x00000004420d7819 */ /* 0x040fe40000010243 */
[----:B------:R-:W-:Y:S01]  /*2260*/  ISETP.GT.AND P0, PT, R3, 0x8, P0 ;  /* 0x000000080300780c */ /* 0x000fe20000704270 */
[----:B0-----:R-:W-:Y:S01]  /*2270*/  IMAD.X R21, R11, 0x1, R65, P1 ;  /* 0x000000010b157824 */ /* 0x001fe200008e0641 */
[----:B------:R-:W-:Y:S01]  /*2280*/  LEA R12, P1, R66, R8, 0x4 ;  /* 0x00000008420c7211 */ /* 0x000fe200078220ff */
[----:B------:R-:W-:-:S04]  /*2290*/  IMAD.WIDE.U32 R20, R59, R64, R20 ;  /* 0x000000403b147225 */ /* 0x000fc800078e0014 */
[----:B------:R-:W-:Y:S02]  /*22a0*/  IMAD.X R13, R13, 0x1, R9, P1 ;  /* 0x000000010d0d7824 */ /* 0x000fe400008e0609 */
[----:B------:R-:W-:Y:S02]  /*22b0*/  IMAD.IADD R11, R61, 0x1, R21 ;  /* 0x000000013d0b7824 */ /* 0x000fe400078e0215 */
[----:B--2---:R-:W-:-:S04]  /*22c0*/  IMAD.U32 R10, R24, 0x10000, RZ ;  /* 0x00010000180a7824 */ /* 0x004fc800078e00ff */
[----:B------:R-:W-:Y:S01]  /*22d0*/  FMUL R5, R10, R57 ;  /* 0x000000390a057220 */ /* 0x000fe20000400000 */
[----:B------:R-:W-:-:S03]  /*22e0*/  LEA R10, P3, R20, R70, 0x1 ;  /* 0x00000046140a7211 */ /* 0x000fc600078608ff */
[----:B------:R-:W-:Y:S01]  /*22f0*/  FFMA R5, R26, R56, R5 ;  /* 0x000000381a057223 */ /* 0x000fe20000000005 */
[----:B------:R-:W-:-:S04]  /*2300*/  LEA.HI.X R11, R20, R71, R11, 0x1, P3 ;  /* 0x00000047140b7211 */ /* 0x000fc800018f0c0b */
[----:B------:R-:W-:-:S05]  /*2310*/  F2FP.BF16.F32.PACK_AB R5, RZ, R5 ;  /* 0x00000005ff05723e */ /* 0x000fca00000010ff */
[----:B------:R0:W-:Y:S01]  /*2320*/  @P2 STG.E.U16 desc[UR36][R12.64], R5 ;  /* 0x000000050c002986 */ /* 0x0001e2000c101524 */
[----:B------:R-:W-:Y:S05]  /*2330*/  @!P0 BRA `(.L_x_39) ;  /* 0x0000000000048947 */ /* 0x000fea0003800000 */
[----:B------:R2:W5:Y:S02]  /*2340*/  LDG.E.LTC128B.U16 R24, desc[UR36][R10.64+0x2] ;  /* 0x000002240a187981 */ /* 0x000564000c1e1520 */
.L_x_39:
[----:B------:R-:W-:Y:S05]  /*2350*/  BSYNC B1 ;  /* 0x0000000000017941 */ /* 0x000fea0003800000 */
.L_x_38:
[----:B-----5:R-:W-:Y:S01]  /*2360*/  IMAD.U32 R14, R24, 0x10000, RZ ;  /* 0x00010000180e7824 */ /* 0x020fe200078e00ff */
[----:B------:R-:W-:Y:S01]  /*2370*/  ISETP.GT.AND P1, PT, R4, 0x8, PT ;  /* 0x000000080400780c */ /* 0x000fe20003f24270 */
[----:B------:R-:W-:Y:S02]  /*2380*/  BSSY B1, `(.L_x_40) ;  /* 0x0000008000017945 */ /* 0x000fe40003800000 */
[----:B------:R-:W-:Y:S01]  /*2390*/  FMUL R14, R14, R57 ;  /* 0x000000390e0e7220 */ /* 0x000fe20000400000 */
[----:B------:R-:W-:-:S03]  /*23a0*/  ISETP.GT.AND P2, PT, R3, RZ, P1 ;  /* 0x000000ff0300720c */ /* 0x000fc60000f44270 */
[----:B------:R-:W-:-:S05]  /*23b0*/  FFMA R14, R27, R56, R14 ;  /* 0x000000381b0e7223 */ /* 0x000fca000000000e */
[----:B------:R-:W-:-:S05]  /*23c0*/  F2FP.BF16.F32.PACK_AB R14, RZ, R14 ;  /* 0x0000000eff0e723e */ /* 0x000fca00000010ff */
[----:B------:R3:W-:Y:S01]  /*23d0*/  @P0 STG.E.U16 desc[UR36][R12.64+0x2], R14 ;  /* 0x0000020e0c000986 */ /* 0x0007e2000c101524 */
[----:B------:R-:W-:Y:S05]  /*23e0*/  @!P2 BRA `(.L_x_41) ;  /* 0x000000000004a947 */ /* 0x000fea0003800000 */
[----:B------:R4:W5:Y:S02]  /*23f0*/  LDG.E.LTC128B.U16 R24, desc[UR36][R6.64+0x10] ;  /* 0x0000102406187981 */ /* 0x000964000c1e1520 */
.L_x_41:
[----:B------:R-:W-:Y:S05]  /*2400*/  BSYNC B1 ;  /* 0x0000000000017941 */ /* 0x000fea0003800000 */
.L_x_40:
[----:B---3-5:R-:W-:Y:S01]  /*2410*/  IMAD.U32 R14, R24, 0x10000, RZ ;  /* 0x00010000180e7824 */ /* 0x028fe200078e00ff */
[----:B------:R-:W-:Y:S01]  /*2420*/  ISETP.GT.AND P0, PT, R4, 0x9, PT ;  /* 0x000000090400780c */ /* 0x000fe20003f04270 */
[----:B------:R-:W-:Y:S02]  /*2430*/  BSSY B1, `(.L_x_42) ;  /* 0x0000008000017945 */ /* 0x000fe40003800000 */
[----:B0-----:R-:W-:Y:S01]  /*2440*/  FMUL R5, R14, R57 ;  /* 0x000000390e057220 */ /* 0x001fe20000400000 */
[----:B------:R-:W-:-:S03]  /*2450*/  ISETP.GT.AND P3, PT, R3, RZ, P0 ;  /* 0x000000ff0300720c */ /* 0x000fc60000764270 */
[----:B------:R-:W-:-:S05]  /*2460*/  FFMA R5, R28, R56, R5 ;  /* 0x000000381c057223 */ /* 0x000fca0000000005 */
[----:B------:R-:W-:-:S05]  /*2470*/  F2FP.BF16.F32.PACK_AB R5, RZ, R5 ;  /* 0x00000005ff05723e */ /* 0x000fca00000010ff */
[----:B------:R0:W-:Y:S01]  /*2480*/  @P2 STG.E.U16 desc[UR36][R8.64+0x10], R5 ;  /* 0x0000100508002986 */ /* 0x0001e2000c101524 */
[----:B------:R-:W-:Y:S05]  /*2490*/  @!P3 BRA `(.L_x_43) ;  /* 0x000000000004b947 */ /* 0x000fea0003800000 */
[----:B------:R3:W5:Y:S02]  /*24a0*/  LDG.E.LTC128B.U16 R24, desc[UR36][R6.64+0x12] ;  /* 0x0000122406187981 */ /* 0x000764000c1e1520 */
.L_x_43:
[----:B------:R-:W-:Y:S05]  /*24b0*/  BSYNC B1 ;  /* 0x0000000000017941 */ /* 0x000fea0003800000 */
.L_x_42:
[----:B-----5:R-:W-:Y:S01]  /*24c0*/  IMAD.U32 R14, R24, 0x10000, RZ ;  /* 0x00010000180e7824 */ /* 0x020fe200078e00ff */
[----:B------:R-:W-:Y:S01]  /*24d0*/  ISETP.GT.AND P1, PT, R3, 0x8, P1 ;  /* 0x000000080300780c */ /* 0x000fe20000f24270 */
[----:B------:R-:W-:Y:S02]  /*24e0*/  BSSY B1, `(.L_x_44) ;  /* 0x0000007000017945 */ /* 0x000fe40003800000 */
[----:B------:R-:W-:-:S04]  /*24f0*/  FMUL R14, R14, R57 ;  /* 0x000000390e0e7220 */ /* 0x000fc80000400000 */
[----:B------:R-:W-:-:S05]  /*2500*/  FFMA R14, R29, R56, R14 ;  /* 0x000000381d0e7223 */ /* 0x000fca000000000e */
[----:B------:R-:W-:-:S05]  /*2510*/  F2FP.BF16.F32.PACK_AB R14, RZ, R14 ;  /* 0x0000000eff0e723e */ /* 0x000fca00000010ff */
[----:B------:R0:W-:Y:S01]  /*2520*/  @P3 STG.E.U16 desc[UR36][R8.64+0x12], R14 ;  /* 0x0000120e08003986 */ /* 0x0001e2000c101524 */
[----:B------:R-:W-:Y:S05]  /*2530*/  @!P1 BRA `(.L_x_45) ;  /* 0x0000000000049947 */ /* 0x000fea0003800000 */
[----:B------:R0:W5:Y:S02]  /*2540*/  LDG.E.LTC128B.U16 R24, desc[UR36][R10.64+0x10] ;  /* 0x000010240a187981 */ /* 0x000164000c1e1520 */
.L_x_45:
[----:B------:R-:W-:Y:S05]  /*2550*/  BSYNC B1 ;  /* 0x0000000000017941 */ /* 0x000fea0003800000 */
.L_x_44:
[----:B0----5:R-:W-:Y:S01]  /*2560*/  IMAD.U32 R14, R24, 0x10000, RZ ;  /* 0x00010000180e7824 */ /* 0x021fe200078e00ff */
        /* <DEDUP_REMOVED lines=8> */
.L_x_47:
[----:B------:R-:W-:Y:S05]  /*25f0*/  BSYNC B1 ;  /* 0x0000000000017941 */ /* 0x000fea0003800000 */
.L_x_46:
        /* <DEDUP_REMOVED lines=10> */
.L_x_49:
[----:B------:R-:W-:Y:S05]  /*26a0*/  BSYNC B1 ;  /* 0x0000000000017941 */ /* 0x000fea0003800000 */
.L_x_48:
[----:B0----5:R-:W-:Y:S01]  /*26b0*/  IMAD.U32 R14, R24, 0x10000, RZ ;  /* 0x00010000180e7824 */ /* 0x021fe200078e00ff */
        /* <DEDUP_REMOVED lines=9> */
.L_x_51:
[----:B------:R-:W-:Y:S05]  /*2750*/  BSYNC B1 ;  /* 0x0000000000017941 */ /* 0x000fea0003800000 */
.L_x_50:
        /* <DEDUP_REMOVED lines=9> */
.L_x_53:
[----:B------:R-:W-:Y:S05]  /*27f0*/  BSYNC B1 ;  /* 0x0000000000017941 */ /* 0x000fea0003800000 */
.L_x_52:
        /* <DEDUP_REMOVED lines=9> */
.L_x_55:
[----:B------:R-:W-:Y:S05]  /*2890*/  BSYNC B1 ;  /* 0x0000000000017941 */ /* 0x000fea0003800000 */
.L_x_54:
        /* <DEDUP_REMOVED lines=10> */
.L_x_57:
[----:B------:R-:W-:Y:S05]  /*2940*/  BSYNC B1 ;  /* 0x0000000000017941 */ /* 0x000fea0003800000 */
.L_x_56:
        /* <DEDUP_REMOVED lines=10> */
.L_x_59:
[----:B------:R-:W-:Y:S05]  /*29f0*/  BSYNC B1 ;  /* 0x0000000000017941 */ /* 0x000fea0003800000 */
.L_x_58:
        /* <DEDUP_REMOVED lines=9> */
.L_x_61:
[----:B------:R-:W-:Y:S05]  /*2a90*/  BSYNC B1 ;  /* 0x0000000000017941 */ /* 0x000fea0003800000 */
.L_x_60:
        /* <DEDUP_REMOVED lines=9> */
.L_x_63:
[----:B------:R-:W-:Y:S05]  /*2b30*/  BSYNC B1 ;  /* 0x0000000000017941 */ /* 0x000fea0003800000 */
.L_x_62:
        /* <DEDUP_REMOVED lines=10> */
.L_x_65:
[----:B------:R-:W-:Y:S05]  /*2be0*/  BSYNC B1 ;  /* 0x0000000000017941 */ /* 0x000fea0003800000 */
.L_x_64:
        /* <DEDUP_REMOVED lines=10> */
.L_x_67:
[----:B------:R-:W-:Y:S05]  /*2c90*/  BSYNC B1 ;  /* 0x0000000000017941 */ /* 0x000fea0003800000 */
.L_x_66:
        /* <DEDUP_REMOVED lines=9> */
.L_x_69:
[----:B------:R-:W-:Y:S05]  /*2d30*/  BSYNC B1 ;  /* 0x0000000000017941 */ /* 0x000fea0003800000 */
.L_x_68:
        /* <DEDUP_REMOVED lines=9> */
.L_x_71:
[----:B------:R-:W-:Y:S05]  /*2dd0*/  BSYNC B1 ;  /* 0x0000000000017941 */ /* 0x000fea0003800000 */
.L_x_70:
        /* <DEDUP_REMOVED lines=10> */
.L_x_73:
[----:B------:R-:W-:Y:S05]  /*2e80*/  BSYNC B1 ;  /* 0x0000000000017941 */ /* 0x000fea0003800000 */
.L_x_72:
        /* <DEDUP_REMOVED lines=10> */
.L_x_75:
[----:B------:R-:W-:Y:S05]  /*2f30*/  BSYNC B1 ;  /* 0x0000000000017941 */ /* 0x000fea0003800000 */
.L_x_74:
        /* <DEDUP_REMOVED lines=9> */
.L_x_77:
[----:B------:R-:W-:Y:S05]  /*2fd0*/  BSYNC B1 ;  /* 0x0000000000017941 */ /* 0x000fea0003800000 */
.L_x_76:
        /* <DEDUP_REMOVED lines=9> */
.L_x_79:
[----:B------:R-:W-:Y:S05]  /*3070*/  BSYNC B1 ;  /* 0x0000000000017941 */ /* 0x000fea0003800000 */
.L_x_78:
        /* <DEDUP_REMOVED lines=10> */
.L_x_81:
[----:B------:R-:W-:Y:S05]  /*3120*/  BSYNC B1 ;  /* 0x0000000000017941 */ /* 0x000fea0003800000 */
.L_x_80:
        /* <DEDUP_REMOVED lines=10> */
.L_x_83:
[----:B------:R-:W-:Y:S05]  /*31d0*/  BSYNC B1 ;  /* 0x0000000000017941 */ /* 0x000fea0003800000 */
.L_x_82:
        /* <DEDUP_REMOVED lines=9> */
.L_x_85:
[----:B------:R-:W-:Y:S05]  /*3270*/  BSYNC B1 ;  /* 0x0000000000017941 */ /* 0x000fea0003800000 */
.L_x_84:
        /* <DEDUP_REMOVED lines=9> */
.L_x_87:
[----:B------:R-:W-:Y:S05]  /*3310*/  BSYNC B1 ;  /* 0x0000000000017941 */ /* 0x000fea0003800000 */
.L_x_86:
        /* <DEDUP_REMOVED lines=10> */
.L_x_89:
[----:B------:R-:W-:Y:S05]  /*33c0*/  BSYNC B1 ;  /* 0x0000000000017941 */ /* 0x000fea0003800000 */
.L_x_88:
[----:B0----5:R-:W-:Y:S01]  /*33d0*/  IMAD.U32 R14, R24, 0x10000, RZ ;  /* 0x00010000180e7824 */ /* 0x021fe200078e00ff */
[----:B------:R-:W-:Y:S01]  /*33e0*/  ISETP.GT.AND P0, PT, R4, 0x39, PT ;  /* 0x000000390400780c */ /* 0x000fe20003f04270 */
[----:B------:R-:W-:Y:S01]  /*33f0*/  @P2 IMAD.MOV.U32 R4, RZ, RZ, R8 ;  /* 0x000000ffff042224 */ /* 0x000fe200078e0008 */
[----:B------:R-:W-:Y:S01]  /*3400*/  BSSY B1, `(.L_x_90) ;  /* 0x000000a000017945 */ /* 0x000fe20003800000 */
[----:B------:R-:W-:Y:S01]  /*3410*/  FMUL R5, R14, R57 ;  /* 0x000000390e057220 */ /* 0x000fe20000400000 */
[----:B------:R-:W-:-:S03]  /*3420*/  ISETP.GT.AND P3, PT, R3, RZ, P0 ;  /* 0x000000ff0300720c */ /* 0x000fc60000764270 */
[----:B------:R-:W-:-:S05]  /*3430*/  FFMA R5, R52, R56, R5 ;  /* 0x0000003834057223 */ /* 0x000fca0000000005 */
[----:B------:R-:W-:-:S04]  /*3440*/  F2FP.BF16.F32.PACK_AB R5, RZ, R5 ;  /* 0x00000005ff05723e */ /* 0x000fc800000010ff */
[----:B------:R-:W-:Y:S01]  /*3450*/  PRMT R14, R5, 0x7610, R14 ;  /* 0x00007610050e7816 */ /* 0x000fe2000000000e */
[----:B------:R-:W-:-:S05]  /*3460*/  @P2 IMAD.MOV.U32 R5, RZ, RZ, R9 ;  /* 0x000000ffff052224 */ /* 0x000fca00078e0009 */
[----:B------:R0:W-:Y:S01]  /*3470*/  @P2 STG.E.U16 desc[UR36][R4.64+0x70], R14 ;  /* 0x0000700e04002986 */ /* 0x0001e2000c101524 */
[----:B------:R-:W-:Y:S05]  /*3480*/  @!P3 BRA `(.L_x_91) ;  /* 0x000000000004b947 */ /* 0x000fea0003800000 */
[----:B------:R0:W5:Y:S02]  /*3490*/  LDG.E.LTC128B.U16 R24, desc[UR36][R6.64+0x72] ;  /* 0x0000722406187981 */ /* 0x000164000c1e1520 */
.L_x_91:
[----:B------:R-:W-:Y:S05]  /*34a0*/  BSYNC B1 ;  /* 0x0000000000017941 */ /* 0x000fea0003800000 */
.L_x_90:
        /* <DEDUP_REMOVED lines=9> */
.L_x_93:
[----:B------:R-:W-:Y:S05]  /*3540*/  BSYNC B1 ;  /* 0x0000000000017941 */ /* 0x000fea0003800000 */
.L_x_92:
[----:B0----5:R-:W-:Y:S01]  /*3550*/  IMAD.U32 R4, R24, 0x10000, RZ ;  /* 0x0001000018047824 */ /* 0x021fe200078e00ff */
[----:B------:R-:W-:Y:S01]  /*3560*/  ISETP.GT.AND P0, PT, R3, 0x8, P0 ;  /* 0x000000080300780c */ /* 0x000fe20000704270 */
[----:B------:R-:W-:Y:S02]  /*3570*/  BSSY B1, `(.L_x_94) ;  /* 0x000000a000017945 */ /* 0x000fe40003800000 */
[----:B------:R-:W-:Y:S01]  /*3580*/  FMUL R5, R4, R57 ;  /* 0x0000003904057220 */ /* 0x000fe20000400000 */
[----:B------:R-:W-:-:S03]  /*3590*/  @P1 IMAD.MOV.U32 R4, RZ, RZ, R12 ;  /* 0x000000ffff041224 */ /* 0x000fc600078e000c */
[----:B------:R-:W-:-:S05]  /*35a0*/  FFMA R5, R54, R56, R5 ;  /* 0x0000003836057223 */ /* 0x000fca0000000005 */
[----:B------:R-:W-:-:S04]  /*35b0*/  F2FP.BF16.F32.PACK_AB R5, RZ, R5 ;  /* 0x00000005ff05723e */ /* 0x000fc800000010ff */
[----:B-1-34-:R-:W-:Y:S01]  /*35c0*/  PRMT R6, R5, 0x7610, R6 ;  /* 0x0000761005067816 */ /* 0x01afe20000000006 */
[----:B------:R-:W-:-:S05]  /*35d0*/  @P1 IMAD.MOV.U32 R5, RZ, RZ, R13 ;  /* 0x000000ffff051224 */ /* 0x000fca00078e000d */
[----:B------:R0:W-:Y:S01]  /*35e0*/  @P1 STG.E.U16 desc[UR36][R4.64+0x70], R6 ;  /* 0x0000700604001986 */ /* 0x0001e2000c101524 */
[----:B------:R-:W-:Y:S05]  /*35f0*/  @!P0 BRA `(.L_x_95) ;  /* 0x0000000000048947 */ /* 0x000fea0003800000 */
[----:B------:R1:W5:Y:S02]  /*3600*/  LDG.E.LTC128B.U16 R24, desc[UR36][R10.64+0x72] ;  /* 0x000072240a187981 */ /* 0x000364000c1e1520 */
.L_x_95:
[----:B------:R-:W-:Y:S05]  /*3610*/  BSYNC B1 ;  /* 0x0000000000017941 */ /* 0x000fea0003800000 */
.L_x_94:
[----:B------:R-:W-:Y:S05]  /*3620*/  @!P0 BRA `(.L_x_96) ;  /* 0x0000000800a88947 */ /* 0x000fea0003800000 */
[----:B-----5:R-:W-:-:S04]  /*3630*/  IMAD.U32 R24, R24, 0x10000, RZ ;  /* 0x0001000018187824 */ /* 0x020fc800078e00ff */
[----:B------:R-:W-:-:S04]  /*3640*/  FMUL R24, R24, R57 ;  /* 0x0000003918187220 */ /* 0x000fc80000400000 */
[----:B------:R-:W-:-:S05]  /*3650*/  FFMA R24, R55, R56, R24 ;  /* 0x0000003837187223 */ /* 0x000fca0000000018 */
[----:B------:R-:W-:-:S05]  /*3660*/  F2FP.BF16.F32.PACK_AB R24, RZ, R24 ;  /* 0x00000018ff18723e */ /* 0x000fca00000010ff */
[----:B------:R3:W-:Y:S01]  /*3670*/  STG.E.U16 desc[UR36][R12.64+0x72], R24 ;  /* 0x000072180c007986 */ /* 0x0007e2000c101524 */
[----:B------:R-:W-:Y:S05]  /*3680*/  BRA `(.L_x_96) ;  /* 0x0000000800907947 */ /* 0x000fea0003800000 */
.L_x_35:
[----:B------:R-:W-:Y:S01]  /*3690*/  ISETP.GT.AND P0, PT, R4, 0x1, PT ;  /* 0x000000010400780c */ /* 0x000fe20003f04270 */
[----:B------:R-:W-:Y:S01]  /*36a0*/  ULDC.64 UR4, c[0x0][0x5c0] ;  /* 0x0001700000047ab9 */ /* 0x000fe20000000a00 */
[-C--:B------:R-:W-:Y:S01]  /*36b0*/  FMUL R24, R24, R56.reuse ;  /* 0x0000003818187220 */ /* 0x080fe20000400000 */
[-C--:B------:R-:W-:Y:S01]  /*36c0*/  FMUL R25, R25, R56.reuse ;  /* 0x0000003819197220 */ /* 0x080fe20000400000 */
[----:B------:R-:W-:Y:S01]  /*36d0*/  ISETP.GT.AND P3, PT, R3, RZ, P0 ;  /* 0x000000ff0300720c */ /* 0x000fe20000764270 */
[-C--:B------:R-:W-:Y:S01]  /*36e0*/  FMUL R26, R26, R56.reuse ;  /* 0x000000381a1a7220 */ /* 0x080fe20000400000 */
[----:B------:R-:W-:Y:S01]  /*36f0*/  LEA R6, P4, R60, UR4, 0x1 ;  /* 0x000000043c067c11 */ /* 0x000fe2000f8808ff */
[----:B------:R-:W-:Y:S01]  /*3700*/  FMUL R27, R27, R56 ;  /* 0x000000381b1b7220 */ /* 0x000fe20000400000 */
[----:B------:R-:W-:Y:S01]  /*3710*/  F2FP.BF16.F32.PACK_AB R24, RZ, R24 ;  /* 0x00000018ff18723e */ /* 0x000fe200000010ff */
[-C--:B------:R-:W-:Y:S01]  /*3720*/  FMUL R28, R28, R56.reuse ;  /* 0x000000381c1c7220 */ /* 0x080fe20000400000 */
[----:B------:R-:W-:Y:S01]  /*3730*/  LEA.HI.X R7, R60, UR5, R75, 0x1, P4 ;  /* 0x000000053c077c11 */ /* 0x000fe2000a0f0c4b */
[-C--:B------:R-:W-:Y:S01]  /*3740*/  FMUL R29, R29, R56.reuse ;  /* 0x000000381d1d7220 */ /* 0x080fe20000400000 */
[----:B------:R-:W-:Y:S01]  /*3750*/  F2FP.BF16.F32.PACK_AB R25, RZ, R25 ;  /* 0x00000019ff19723e */ /* 0x000fe200000010ff */
[-C--:B------:R-:W-:Y:S01]  /*3760*/  FMUL R30, R30, R56.reuse ;  /* 0x000000381e1e7220 */ /* 0x080fe20000400000 */
[----:B------:R-:W-:Y:S01]  /*3770*/  SHF.L.U64.HI R67, R66, 0x4, R67 ;  /* 0x0000000442437819 */ /* 0x000fe20000010243 */
[----:B------:R-:W-:Y:S01]  /*3780*/  @P1 STG.E.U16 desc[UR36][R6.64], R24 ;  /* 0x0000001806001986 */ /* 0x000fe2000c101524 */
[----:B------:R-:W-:Y:S01]  /*3790*/  ISETP.GT.AND P1, PT, R4, 0x8, PT ;  /* 0x000000080400780c */ /* 0x000fe20003f24270 */
[----:B------:R-:W-:Y:S01]  /*37a0*/  FMUL R31, R31, R56 ;  /* 0x000000381f1f7220 */ /* 0x000fe20000400000 */
[C---:B------:R-:W-:Y:S01]  /*37b0*/  ISETP.GT.AND P4, PT, R3.reuse, 0x8, P0 ;  /* 0x000000080300780c */ /* 0x040fe20000784270 */
[----:B------:R-:W-:Y:S01]  /*37c0*/  @P3 STG.E.U16 desc[UR36][R6.64+0x2], R25 ;  /* 0x0000021906003986 */ /* 0x000fe2000c101524 */
[----:B------:R-:W-:Y:S01]  /*37d0*/  LEA R8, P3, R66, R6, 0x4 ;  /* 0x0000000642087211 */ /* 0x000fe200078620ff */
[-C--:B------:R-:W-:Y:S01]  /*37e0*/  FMUL R32, R32, R56.reuse ;  /* 0x0000003820207220 */ /* 0x080fe20000400000 */
[----:B------:R-:W-:Y:S01]  /*37f0*/  ISETP.GT.AND P2, PT, R3, 0x8, P2 ;  /* 0x000000080300780c */ /* 0x000fe20001744270 */
[-C--:B------:R-:W-:Y:S01]  /*3800*/  FMUL R33, R33, R56.reuse ;  /* 0x0000003821217220 */ /* 0x080fe20000400000 */
[----:B------:R-:W-:Y:S01]  /*3810*/  ISETP.GT.AND P0, PT, R4, 0x9, PT ;  /* 0x000000090400780c */ /* 0x000fe20003f04270 */
[----:B------:R-:W-:Y:S01]  /*3820*/  IMAD.X R9, R67, 0x1, R7, P3 ;  /* 0x0000000143097824 */ /* 0x000fe200018e0607 */
[C---:B------:R-:W-:Y:S01]  /*3830*/  ISETP.GT.AND P5, PT, R3.reuse, RZ, P1 ;  /* 0x000000ff0300720c */ /* 0x040fe20000fa4270 */
[-C--:B------:R-:W-:Y:S01]  /*3840*/  FMUL R34, R34, R56.reuse ;  /* 0x0000003822227220 */ /* 0x080fe20000400000 */
[----:B------:R-:W-:Y:S01]  /*3850*/  ISETP.GT.AND P3, PT, R3, RZ, P0 ;  /* 0x000000ff0300720c */ /* 0x000fe20000764270 */
[----:B------:R-:W-:Y:S01]  /*3860*/  FMUL R35, R35, R56 ;  /* 0x0000003823237220 */ /* 0x000fe20000400000 */
[----:B------:R-:W-:Y:S01]  /*3870*/  F2FP.BF16.F32.PACK_AB R26, RZ, R26 ;  /* 0x0000001aff1a723e */ /* 0x000fe200000010ff */
[-C--:B------:R-:W-:Y:S01]  /*3880*/  FMUL R36, R36, R56.reuse ;  /* 0x0000003824247220 */ /* 0x080fe20000400000 */
[----:B------:R-:W-:Y:S01]  /*3890*/  F2FP.BF16.F32.PACK_AB R27, RZ, R27 ;  /* 0x0000001bff1b723e */ /* 0x000fe200000010ff */
[----:B------:R-:W-:Y:S01]  /*38a0*/  FMUL R37, R37, R56 ;  /* 0x0000003825257220 */ /* 0x000fe20000400000 */
[----:B------:R-:W-:Y:S01]  /*38b0*/  F2FP.BF16.F32.PACK_AB R28, RZ, R28 ;  /* 0x0000001cff1c723e */ /* 0x000fe200000010ff */
[----:B------:R-:W-:Y:S01]  /*38c0*/  @P2 STG.E.U16 desc[UR36][R8.64], R26 ;  /* 0x0000001a08002986 */ /* 0x000fe2000c101524 */
[----:B------:R-:W-:Y:S01]  /*38d0*/  F2FP.BF16.F32.PACK_AB R29, RZ, R29 ;  /* 0x0000001dff1d723e */ /* 0x000fe200000010ff */
[-C--:B------:R-:W-:Y:S01]  /*38e0*/  FMUL R38, R38, R56.reuse ;  /* 0x0000003826267220 */ /* 0x080fe20000400000 */
[----:B------:R-:W-:Y:S01]  /*38f0*/  ISETP.GT.AND P2, PT, R3, 0x8, P1 ;  /* 0x000000080300780c */ /* 0x000fe20000f44270 */
[----:B------:R-:W-:Y:S01]  /*3900*/  @P4 STG.E.U16 desc[UR36][R8.64+0x2], R27 ;  /* 0x0000021b08004986 */ /* 0x000fe2000c101524 */
[----:B------:R-:W-:Y:S01]  /*3910*/  ISETP.GT.AND P1, PT, R4, 0x10, PT ;  /* 0x000000100400780c */ /* 0x000fe20003f24270 */
[----:B------:R-:W-:Y:S01]  /*3920*/  FMUL R39, R39, R56 ;  /* 0x0000003827277220 */ /* 0x000fe20000400000 */
[----:B------:R-:W-:Y:S01]  /*3930*/  F2FP.BF16.F32.PACK_AB R30, RZ, R30 ;  /* 0x0000001eff1e723e */ /* 0x000fe200000010ff */
[----:B------:R-:W-:Y:S01]  /*3940*/  @P5 STG.E.U16 desc[UR36][R6.64+0x10], R28 ;  /* 0x0000101c06005986 */ /* 0x000fe2000c101524 */
[C---:B------:R-:W-:Y:S01]  /*3950*/  ISETP.GT.AND P4, PT, R3.reuse, RZ, P1 ;  /* 0x000000ff0300720c */ /* 0x040fe20000f84270 */
[-C--:B------:R-:W-:Y:S01]  /*3960*/  FMUL R40, R40, R56.reuse ;  /* 0x0000003828287220 */ /* 0x080fe20000400000 */
[----:B------:R-:W-:Y:S01]  /*3970*/  F2FP.BF16.F32.PACK_AB R31, RZ, R31 ;  /* 0x0000001fff1f723e */ /* 0x000fe200000010ff */
[----:B------:R-:W-:Y:S01]  /*3980*/  @P3 STG.E.U16 desc[UR36][R6.64+0x12], R29 ;  /* 0x0000121d06003986 */ /* 0x000fe2000c101524 */
[----:B------:R-:W-:Y:S01]  /*3990*/  ISETP.GT.AND P3, PT, R3, 0x8, P0 ;  /* 0x000000080300780c */ /* 0x000fe20000764270 */
[----:B------:R-:W-:Y:S01]  /*39a0*/  FMUL R41, R41, R56 ;  /* 0x0000003829297220 */ /* 0x000fe20000400000 */
[----:B------:R-:W-:Y:S01]  /*39b0*/  ISETP.GT.AND P0, PT, R4, 0x11, PT ;  /* 0x000000110400780c */ /* 0x000fe20003f04270 */
[----:B------:R-:W-:Y:S01]  /*39c0*/  @P2 STG.E.U16 desc[UR36][R8.64+0x10], R30 ;  /* 0x0000101e08002986 */ /* 0x000fe2000c101524 */
[----:B------:R-:W-:Y:S01]  /*39d0*/  F2FP.BF16.F32.PACK_AB R32, RZ, R32 ;  /* 0x00000020ff20723e */ /* 0x000fe200000010ff */
[-C--:B------:R-:W-:Y:S01]  /*39e0*/  FMUL R42, R42, R56.reuse ;  /* 0x000000382a2a7220 */ /* 0x080fe20000400000 */
[----:B------:R-:W-:Y:S01]  /*39f0*/  ISETP.GT.AND P5, PT, R3, RZ, P0 ;  /* 0x000000ff0300720c */ /* 0x000fe200007a4270 */
[-C--:B------:R-:W-:Y:S01]  /*3a00*/  FMUL R43, R43, R56.reuse ;  /* 0x000000382b2b7220 */ /* 0x080fe20000400000 */
[----:B------:R-:W-:Y:S01]  /*3a10*/  ISETP.GT.AND P2, PT, R3, 0x8, P1 ;  /* 0x000000080300780c */ /* 0x000fe20000f44270 */
[-C--:B------:R-:W-:Y:S01]  /*3a20*/  FMUL R44, R44, R56.reuse ;  /* 0x000000382c2c7220 */ /* 0x080fe20000400000 */
[----:B------:R-:W-:Y:S01]  /*3a30*/  ISETP.GT.AND P1, PT, R4, 0x18, PT ;  /* 0x000000180400780c */ /* 0x000fe20003f24270 */
[-C--:B------:R-:W-:Y:S01]  /*3a40*/  FMUL R45, R45, R56.reuse ;  /* 0x000000382d2d7220 */ /* 0x080fe20000400000 */
[----:B------:R-:W-:Y:S01]  /*3a50*/  F2FP.BF16.F32.PACK_AB R33, RZ, R33 ;  /* 0x00000021ff21723e */ /* 0x000fe200000010ff */
[----:B------:R-:W-:Y:S01]  /*3a60*/  @P3 STG.E.U16 desc[UR36][R8.64+0x12], R31 ;  /* 0x0000121f08003986 */ /* 0x000fe2000c101524 */
[C---:B------:R-:W-:Y:S01]  /*3a70*/  ISETP.GT.AND P3, PT, R3.reuse, 0x8, P0 ;  /* 0x000000080300780c */ /* 0x040fe20000764270 */
[-C--:B------:R-:W-:Y:S01]  /*3a80*/  FMUL R46, R46, R56.reuse ;  /* 0x000000382e2e7220 */ /* 0x080fe20000400000 */
[----:B------:R-:W-:Y:S01]  /*3a90*/  ISETP.GT.AND P0, PT, R4, 0x19, PT ;  /* 0x000000190400780c */ /* 0x000fe20003f04270 */
[----:B------:R-:W-:Y:S01]  /*3aa0*/  @P4 STG.E.U16 desc[UR36][R6.64+0x20], R32 ;  /* 0x0000202006004986 */ /* 0x000fe2000c101524 */
[----:B------:R-:W-:Y:S01]  /*3ab0*/  ISETP.GT.AND P4, PT, R3, RZ, P1 ;  /* 0x000000ff0300720c */ /* 0x000fe20000f84270 */
[----:B------:R-:W-:Y:S01]  /*3ac0*/  FMUL R47, R47, R56 ;  /* 0x000000382f2f7220 */ /* 0x000fe20000400000 */
[----:B------:R-:W-:Y:S01]  /*3ad0*/  F2FP.BF16.F32.PACK_AB R34, RZ, R34 ;  /* 0x00000022ff22723e */ /* 0x000fe200000010ff */
[----:B------:R-:W-:Y:S01]  /*3ae0*/  @P5 STG.E.U16 desc[UR36][R6.64+0x22], R33 ;  /* 0x0000222106005986 */ /* 0x000fe2000c101524 */
[----:B------:R-:W-:Y:S01]  /*3af0*/  ISETP.GT.AND P5, PT, R3, RZ, P0 ;  /* 0x000000ff0300720c */ /* 0x000fe200007a4270 */
[----:B------:R-:W-:Y:S01]  /*3b00*/  FMUL R48, R48, R56 ;  /* 0x0000003830307220 */ /* 0x000fe20000400000 */
[----:B------:R-:W-:Y:S01]  /*3b10*/  F2FP.BF16.F32.PACK_AB R35, RZ, R35 ;  /* 0x00000023ff23723e */ /* 0x000fe200000010ff */
[----:B------:R-:W-:Y:S01]  /*3b20*/  @P2 STG.E.U16 desc[UR36][R8.64+0x20], R34 ;  /* 0x0000202208002986 */ /* 0x000fe2000c101524 */
[----:B------:R-:W-:Y:S01]  /*3b30*/  F2FP.BF16.F32.PACK_AB R36, RZ, R36 ;  /* 0x00000024ff24723e */ /* 0x000fe200000010ff */
[-C--:B------:R-:W-:Y:S01]  /*3b40*/  FMUL R49, R49, R56.reuse ;  /* 0x0000003831317220 */ /* 0x080fe20000400000 */
[C---:B------:R-:W-:Y:S01]  /*3b50*/  ISETP.GT.AND P2, PT, R3.reuse, 0x8, P1 ;  /* 0x000000080300780c */ /* 0x040fe20000f44270 */
[----:B------:R-:W-:Y:S01]  /*3b60*/  @P3 STG.E.U16 desc[UR36][R8.64+0x22], R35 ;  /* 0x0000222308003986 */ /* 0x000fe2000c101524 */
[----:B------:R-:W-:Y:S01]  /*3b70*/  ISETP.GT.AND P1, PT, R4, 0x20, PT ;  /* 0x000000200400780c */ /* 0x000fe20003f24270 */
[-C--:B------:R-:W-:Y:S01]  /*3b80*/  FMUL R50, R50, R56.reuse ;  /* 0x0000003832327220 */ /* 0x080fe20000400000 */
[----:B------:R-:W-:Y:S01]  /*3b90*/  F2FP.BF16.F32.PACK_AB R37, RZ, R37 ;  /* 0x00000025ff25723e */ /* 0x000fe200000010ff */
[----:B------:R-:W-:Y:S01]  /*3ba0*/  @P4 STG.E.U16 desc[UR36][R6.64+0x30], R36 ;  /* 0x0000302406004986 */ /* 0x000fe2000c101524 */
[----:B------:R-:W-:Y:S01]  /*3bb0*/  ISETP.GT.AND P3, PT, R3, 0x8, P0 ;  /* 0x000000080300780c */ /* 0x000fe20000764270 */
[-C--:B------:R-:W-:Y:S01]  /*3bc0*/  FMUL R51, R51, R56.reuse ;  /* 0x0000003833337220 */ /* 0x080fe20000400000 */
[----:B------:R-:W-:Y:S01]  /*3bd0*/  ISETP.GT.AND P0, PT, R4, 0x21, PT ;  /* 0x000000210400780c */ /* 0x000fe20003f04270 */
[----:B------:R-:W-:Y:S01]  /*3be0*/  @P5 STG.E.U16 desc[UR36][R6.64+0x32], R37 ;  /* 0x0000322506005986 */ /* 0x000fe2000c101524 */
        /* <DEDUP_REMOVED lines=10> */
[----:B------:R-:W-:-:S02]  /*3c90*/  F2FP.BF16.F32.PACK_AB R41, RZ, R41 ;  /* 0x00000029ff29723e */ /* 0x000fc400000010ff */
[C---:B------:R-:W-:Y:S01]  /*3ca0*/  ISETP.GT.AND P1, PT, R3.reuse, 0x8, P1 ;  /* 0x000000080300780c */ /* 0x040fe20000f24270 */
[----:B------:R-:W-:Y:S01]  /*3cb0*/  @P3 STG.E.U16 desc[UR36][R8.64+0x32], R39 ;  /* 0x0000322708003986 */ /* 0x000fe2000c101524 */
[C---:B------:R-:W-:Y:S02]  /*3cc0*/  ISETP.GT.AND P2, PT, R3.reuse, 0x8, P0 ;  /* 0x000000080300780c */ /* 0x040fe40000744270 */
[C---:B------:R-:W-:Y:S01]  /*3cd0*/  ISETP.GT.AND P0, PT, R4.reuse, 0x29, PT ;  /* 0x000000290400780c */ /* 0x040fe20003f04270 */
[----:B------:R-:W-:Y:S01]  /*3ce0*/  @P4 STG.E.U16 desc[UR36][R6.64+0x40], R40 ;  /* 0x0000402806004986 */ /* 0x000fe2000c101524 */
[----:B------:R-:W-:Y:S02]  /*3cf0*/  ISETP.GT.AND P4, PT, R4, 0x28, PT ;  /* 0x000000280400780c */ /* 0x000fe40003f84270 */
[----:B------:R-:W-:Y:S01]  /*3d00*/  F2FP.BF16.F32.PACK_AB R42, RZ, R42 ;  /* 0x0000002aff2a723e */ /* 0x000fe200000010ff */
[----:B------:R-:W-:Y:S01]  /*3d10*/  @P5 STG.E.U16 desc[UR36][R6.64+0x42], R41 ;  /* 0x0000422906005986 */ /* 0x000fe2000c101524 */
[----:B------:R-:W-:-:S02]  /*3d20*/  ISETP.GT.AND P5, PT, R3, RZ, P4 ;  /* 0x000000ff0300720c */ /* 0x000fc400027a4270 */
[C---:B------:R-:W-:Y:S01]  /*3d30*/  ISETP.GT.AND P3, PT, R3.reuse, RZ, P0 ;  /* 0x000000ff0300720c */ /* 0x040fe20000764270 */
[----:B------:R-:W-:Y:S01]  /*3d40*/  @P1 STG.E.U16 desc[UR36][R8.64+0x40], R42 ;  /* 0x0000402a08001986 */ /* 0x000fe2000c101524 */
[----:B------:R-:W-:Y:S02]  /*3d50*/  F2FP.BF16.F32.PACK_AB R43, RZ, R43 ;  /* 0x0000002bff2b723e */ /* 0x000fe400000010ff */
[----:B------:R-:W-:Y:S02]  /*3d60*/  F2FP.BF16.F32.PACK_AB R44, RZ, R44 ;  /* 0x0000002cff2c723e */ /* 0x000fe400000010ff */
[C---:B------:R-:W-:Y:S01]  /*3d70*/  ISETP.GT.AND P4, PT, R3.reuse, 0x8, P4 ;  /* 0x000000080300780c */ /* 0x040fe20002784270 */
[----:B------:R-:W-:Y:S01]  /*3d80*/  @P2 STG.E.U16 desc[UR36][R8.64+0x42], R43 ;  /* 0x0000422b08002986 */ /* 0x000fe2000c101524 */
[----:B------:R-:W-:Y:S02]  /*3d90*/  F2FP.BF16.F32.PACK_AB R45, RZ, R45 ;  /* 0x0000002dff2d723e */ /* 0x000fe400000010ff */
[----:B------:R-:W-:Y:S01]  /*3da0*/  ISETP.GT.AND P2, PT, R4, 0x31, PT ;  /* 0x000000310400780c */ /* 0x000fe20003f44270 */
[----:B------:R-:W-:Y:S01]  /*3db0*/  @P5 STG.E.U16 desc[UR36][R6.64+0x50], R44 ;  /* 0x0000502c06005986 */ /* 0x000fe2000c101524 */
[----:B------:R-:W-:-:S02]  /*3dc0*/  ISETP.GT.AND P5, PT, R3, 0x8, P0 ;  /* 0x000000080300780c */ /* 0x000fc400007a4270 */
[C---:B------:R-:W-:Y:S01]  /*3dd0*/  ISETP.GT.AND P1, PT, R4.reuse, 0x38, PT ;  /* 0x000000380400780c */ /* 0x040fe20003f24270 */
[----:B------:R-:W-:Y:S01]  /*3de0*/  @P3 STG.E.U16 desc[UR36][R6.64+0x52], R45 ;  /* 0x0000522d06003986 */ /* 0x000fe2000c101524 */
[C---:B------:R-:W-:Y:S02]  /*3df0*/  ISETP.GT.AND P3, PT, R4.reuse, 0x30, PT ;  /* 0x000000300400780c */ /* 0x040fe40003f64270 */
[----:B------:R-:W-:Y:S01]  /*3e00*/  ISETP.GT.AND P0, PT, R4, 0x39, PT ;  /* 0x000000390400780c */ /* 0x000fe20003f04270 */
[----:B------:R-:W-:Y:S01]  /*3e10*/  @P4 IMAD.MOV.U32 R4, RZ, RZ, R8 ;  /* 0x000000ffff044224 */ /* 0x000fe200078e0008 */
[----:B------:R-:W-:Y:S01]  /*3e20*/  F2FP.BF16.F32.PACK_AB R46, RZ, R46 ;  /* 0x0000002eff2e723e */ /* 0x000fe200000010ff */
[----:B------:R-:W-:Y:S01]  /*3e30*/  @P4 IMAD.MOV.U32 R5, RZ, RZ, R9 ;  /* 0x000000ffff054224 */ /* 0x000fe200078e0009 */
[----:B------:R-:W-:Y:S02]  /*3e40*/  F2FP.BF16.F32.PACK_AB R47, RZ, R47 ;  /* 0x0000002fff2f723e */ /* 0x000fe400000010ff */
[----:B------:R-:W-:-:S02]  /*3e50*/  F2FP.BF16.F32.PACK_AB R48, RZ, R48 ;  /* 0x00000030ff30723e */ /* 0x000fc400000010ff */
[----:B------:R0:W-:Y:S01]  /*3e60*/  @P4 STG.E.U16 desc[UR36][R4.64+0x50], R46 ;  /* 0x0000502e04004986 */ /* 0x0001e2000c101524 */
[C---:B------:R-:W-:Y:S02]  /*3e70*/  ISETP.GT.AND P4, PT, R3.reuse, RZ, P2 ;  /* 0x000000ff0300720c */ /* 0x040fe40001784270 */
[----:B------:R-:W-:Y:S02]  /*3e80*/  F2FP.BF16.F32.PACK_AB R49, RZ, R49 ;  /* 0x00000031ff31723e */ /* 0x000fe400000010ff */
[----:B------:R-:W-:Y:S02]  /*3e90*/  ISETP.GT.AND P2, PT, R3, 0x8, P2 ;  /* 0x000000080300780c */ /* 0x000fe40001744270 */
[----:B------:R-:W-:Y:S02]  /*3ea0*/  F2FP.BF16.F32.PACK_AB R50, RZ, R50 ;  /* 0x00000032ff32723e */ /* 0x000fe400000010ff */
[----:B------:R-:W-:Y:S02]  /*3eb0*/  F2FP.BF16.F32.PACK_AB R51, RZ, R51 ;  /* 0x00000033ff33723e */ /* 0x000fe400000010ff */
[----:B------:R-:W-:Y:S01]  /*3ec0*/  F2FP.BF16.F32.PACK_AB R52, RZ, R52 ;  /* 0x00000034ff34723e */ /* 0x000fe200000010ff */
[----:B0-----:R-:W-:Y:S01]  /*3ed0*/  @P5 IMAD.MOV.U32 R4, RZ, RZ, R8 ;  /* 0x000000ffff045224 */ /* 0x001fe200078e0008 */
[----:B------:R-:W-:Y:S01]  /*3ee0*/  F2FP.BF16.F32.PACK_AB R53, RZ, R53 ;  /* 0x00000035ff35723e */ /* 0x000fe200000010ff */
[----:B------:R-:W-:Y:S01]  /*3ef0*/  @P5 IMAD.MOV.U32 R5, RZ, RZ, R9 ;  /* 0x000000ffff055224 */ /* 0x000fe200078e0009 */
[----:B------:R-:W-:-:S02]  /*3f00*/  F2FP.BF16.F32.PACK_AB R54, RZ, R54 ;  /* 0x00000036ff36723e */ /* 0x000fc400000010ff */
[----:B------:R-:W-:Y:S02]  /*3f10*/  F2FP.BF16.F32.PACK_AB R55, RZ, R55 ;  /* 0x00000037ff37723e */ /* 0x000fe400000010ff */
[----:B------:R0:W-:Y:S01]  /*3f20*/  @P5 STG.E.U16 desc[UR36][R4.64+0x52], R47 ;  /* 0x0000522f04005986 */ /* 0x0001e2000c101524 */
[C---:B------:R-:W-:Y:S02]  /*3f30*/  ISETP.GT.AND P5, PT, R3.reuse, RZ, P3 ;  /* 0x000000ff0300720c */ /* 0x040fe40001fa4270 */
[----:B------:R-:W-:-:S11]  /*3f40*/  ISETP.GT.AND P3, PT, R3, 0x8, P3 ;  /* 0x000000080300780c */ /* 0x000fd60001f64270 */
[----:B0-----:R-:W-:Y:S02]  /*3f50*/  @P5 IMAD.MOV.U32 R4, RZ, RZ, R6 ;  /* 0x000000ffff045224 */ /* 0x001fe400078e0006 */
[----:B------:R-:W-:-:S05]  /*3f60*/  @P5 IMAD.MOV.U32 R5, RZ, RZ, R7 ;  /* 0x000000ffff055224 */ /* 0x000fca00078e0007 */
[----:B------:R0:W-:Y:S01]  /*3f70*/  @P5 STG.E.U16 desc[UR36][R4.64+0x60], R48 ;  /* 0x0000603004005986 */ /* 0x0001e2000c101524 */
[C---:B------:R-:W-:Y:S02]  /*3f80*/  ISETP.GT.AND P5, PT, R3.reuse, RZ, P0 ;  /* 0x000000ff0300720c */ /* 0x040fe400007a4270 */
[----:B------:R-:W-:Y:S01]  /*3f90*/  ISETP.GT.AND P0, PT, R3, 0x8, P0 ;  /* 0x000000080300780c */ /* 0x000fe20000704270 */
[----:B0-----:R-:W-:Y:S02]  /*3fa0*/  @P4 IMAD.MOV.U32 R4, RZ, RZ, R6 ;  /* 0x000000ffff044224 */ /* 0x001fe400078e0006 */
[----:B------:R-:W-:-:S05]  /*3fb0*/  @P4 IMAD.MOV.U32 R5, RZ, RZ, R7 ;  /* 0x000000ffff054224 */ /* 0x000fca00078e0007 */
[----:B------:R0:W-:Y:S01]  /*3fc0*/  @P4 STG.E.U16 desc[UR36][R4.64+0x62], R49 ;  /* 0x0000623104004986 */ /* 0x0001e2000c101524 */
[C---:B------:R-:W-:Y:S02]  /*3fd0*/  ISETP.GT.AND P4, PT, R3.reuse, RZ, P1 ;  /* 0x000000ff0300720c */ /* 0x040fe40000f84270 */
[----:B------:R-:W-:Y:S01]  /*3fe0*/  ISETP.GT.AND P1, PT, R3, 0x8, P1 ;  /* 0x000000080300780c */ /* 0x000fe20000f24270 */
[----:B0-----:R-:W-:Y:S02]  /*3ff0*/  @P3 IMAD.MOV.U32 R4, RZ, RZ, R8 ;  /* 0x000000ffff043224 */ /* 0x001fe400078e0008 */
[----:B------:R-:W-:-:S05]  /*4000*/  @P3 IMAD.MOV.U32 R5, RZ, RZ, R9 ;  /* 0x000000ffff053224 */ /* 0x000fca00078e0009 */
[----:B------:R0:W-:Y:S02]  /*4010*/  @P3 STG.E.U16 desc[UR36][R4.64+0x60], R50 ;  /* 0x0000603204003986 */ /* 0x0001e4000c101524 */
[----:B0-----:R-:W-:Y:S02]  /*4020*/  @P2 IMAD.MOV.U32 R4, RZ, RZ, R8 ;  /* 0x000000ffff042224 */ /* 0x001fe400078e0008 */
[----:B------:R-:W-:-:S05]  /*4030*/  @P2 IMAD.MOV.U32 R5, RZ, RZ, R9 ;  /* 0x000000ffff052224 */ /* 0x000fca00078e0009 */
[----:B------:R0:W-:Y:S02]  /*4040*/  @P2 STG.E.U16 desc[UR36][R4.64+0x62], R51 ;  /* 0x0000623304002986 */ /* 0x0001e4000c101524 */
[----:B0-----:R-:W-:Y:S02]  /*4050*/  @P4 IMAD.MOV.U32 R4, RZ, RZ, R6 ;  /* 0x000000ffff044224 */ /* 0x001fe400078e0006 */
[----:B------:R-:W-:-:S05]  /*4060*/  @P4 IMAD.MOV.U32 R5, RZ, RZ, R7 ;  /* 0x000000ffff054224 */ /* 0x000fca00078e0007 */
[----:B------:R0:W-:Y:S04]  /*4070*/  @P4 STG.E.U16 desc[UR36][R4.64+0x70], R52 ;  /* 0x0000703404004986 */ /* 0x0001e8000c101524 */
[----:B------:R4:W-:Y:S01]  /*4080*/  @P5 STG.E.U16 desc[UR36][R6.64+0x72], R53 ;  /* 0x0000723506005986 */ /* 0x0009e2000c101524 */
[----:B0-----:R-:W-:Y:S02]  /*4090*/  @P1 IMAD.MOV.U32 R4, RZ, RZ, R8 ;  /* 0x000000ffff041224 */ /* 0x001fe400078e0008 */
[----:B------:R-:W-:-:S05]  /*40a0*/  @P1 IMAD.MOV.U32 R5, RZ, RZ, R9 ;  /* 0x000000ffff051224 */ /* 0x000fca00078e0009 */
[----:B------:R4:W-:Y:S04]  /*40b0*/  @P1 STG.E.U16 desc[UR36][R4.64+0x70], R54 ;  /* 0x0000703604001986 */ /* 0x0009e8000c101524 */
[----:B------:R4:W-:Y:S02]  /*40c0*/  @P0 STG.E.U16 desc[UR36][R8.64+0x72], R55 ;  /* 0x0000723708000986 */ /* 0x0009e4000c101524 */
.L_x_96:
[----:B------:R-:W-:Y:S05]  /*40d0*/  BSYNC B0 ;  /* 0x0000000000007941 */ /* 0x000fea0003800000 */
.L_x_34:
[----:B------:R-:W-:Y:S01]  /*40e0*/  ULDC UR4, c[0x0][0xc] ;  /* 0x0000030000047ab9 */ /* 0x000fe20000000800 */
[----:B------:R-:W-:Y:S01]  /*40f0*/  ULDC UR5, c[0x0][0x10] ;  /* 0x0000040000057ab9 */ /* 0x000fe20000000800 */
[----:B------:R-:W0:Y:S01]  /*4100*/  LDC R3, c[0x0][0x14] ;  /* 0x00000500ff037b82 */ /* 0x000e220000000800 */
[----:B------:R-:W-:Y:S01]  /*4110*/  UIMAD.WIDE.U32 UR4, UR4, UR5, URZ ;  /* 0x00000005040472a5 */ /* 0x000fe2000f8e003f */
[----:B------:R-:W-:Y:S02]  /*4120*/  IMAD.MOV.U32 R61, RZ, RZ, -0x1 ;  /* 0xffffffffff3d7424 */ /* 0x000fe400078e00ff */
[----:B------:R-:W-:-:S03]  /*4130*/  IMAD.MOV.U32 R59, RZ, RZ, -0x1 ;  /* 0xffffffffff3b7424 */ /* 0x000fc600078e00ff */
[----:B0-----:R-:W-:-:S04]  /*4140*/  IMAD.WIDE.U32 R16, R3, UR4, R16 ;  /* 0x0000000403107c25 */ /* 0x001fc8000f8e0010 */
[----:B------:R-:W-:Y:S01]  /*4150*/  IMAD R3, R3, UR5, RZ ;  /* 0x0000000503037c24 */ /* 0x000fe2000f8e02ff */
[----:B------:R-:W-:Y:S02]  /*4160*/  ULDC.64 UR4, c[0x0][0x650] ;  /* 0x0001940000047ab9 */ /* 0x000fe40000000a00 */
[----:B------:R-:W-:Y:S01]  /*4170*/  ISETP.GE.U32.AND P0, PT, R16, UR4, PT ;  /* 0x0000000410007c0c */ /* 0x000fe2000bf06070 */
[--C-:B------:R-:W-:Y:S01]  /*4180*/  IMAD.IADD R17, R17, 0x1, R3.reuse ;  /* 0x0000000111117824 */ /* 0x100fe200078e0203 */
[----:B------:R-:W-:-:S04]  /*4190*/  PRMT R3, RZ, 0x7610, R3 ;  /* 0x00007610ff037816 */ /* 0x000fc80000000003 */
[----:B------:R-:W-:-:S13]  /*41a0*/  ISETP.GE.U32.AND.EX P0, PT, R17, UR5, PT, P0 ;  /* 0x0000000511007c0c */ /* 0x000fda000bf06100 */
[----:B------:R-:W-:Y:S05]  /*41b0*/  @P0 BRA `(.L_x_97) ;  /* 0x0000000400640947 */ /* 0x000fea0003800000 */
[----:B---3--:R-:W0:Y:S01]  /*41c0*/  S2R R12, SR_CTAID.X ;  /* 0x00000000000c7919 */ /* 0x008e220000002500 */
[----:B-12---:R-:W1:Y:S01]  /*41d0*/  LDC.64 R10, c[0x0][0x628] ;  /* 0x00018a00ff0a7b82 */ /* 0x006e620000000a00 */
[----:B------:R-:W-:Y:S01]  /*41e0*/  ULDC UR4, c[0x0][0x150] ;  /* 0x0000540000047ab9 */ /* 0x000fe20000000800 */
[----:B----4-:R-:W-:Y:S01]  /*41f0*/  IMAD.MOV.U32 R8, RZ, RZ, R16 ;  /* 0x000000ffff087224 */ /* 0x010fe200078e0010 */
[----:B-----5:R-:W2:Y:S01]  /*4200*/  S2R R24, SR_CTAID.Y ;  /* 0x0000000000187919 */ /* 0x020ea20000002600 */
[----:B------:R-:W-:-:S04]  /*4210*/  IMAD.MOV.U32 R9, RZ, RZ, R17 ;  /* 0x000000ffff097224 */ /* 0x000fc800078e0011 */
[----:B------:R-:W3:Y:S08]  /*4220*/  LDC R21, c[0x0][0x144] ;  /* 0x00005100ff157b82 */ /* 0x000ef00000000800 */
[----:B------:R-:W4:Y:S08]  /*4230*/  LDC R0, c[0x0][0x630] ;  /* 0x00018c00ff007b82 */ /* 0x000f300000000800 */
[----:B------:R-:W2:Y:S01]  /*4240*/  LDC.64 R14, c[0x0][0x620] ;  /* 0x00018800ff0e7b82 */ /* 0x000ea20000000a00 */
[----:B-1----:R-:W-:-:S04]  /*4250*/  ISETP.NE.U32.AND P0, PT, R10, RZ, PT ;  /* 0x000000ff0a00720c */ /* 0x002fc80003f05070 */
[----:B------:R-:W-:Y:S02]  /*4260*/  ISETP.NE.AND.EX P0, PT, R11, RZ, PT, P0 ;  /* 0x000000ff0b00720c */ /* 0x000fe40003f05300 */
[----:B0-----:R-:W-:-:S05]  /*4270*/  I2FP.F32.U32 R3, R12 ;  /* 0x0000000c00037245 */ /* 0x001fca0000201000 */
[----:B------:R-:W-:-:S04]  /*4280*/  FMUL R3, R3, UR4 ;  /* 0x0000000403037c20 */ /* 0x000fc80008400000 */
[----:B------:R0:W1:Y:S02]  /*4290*/  F2I.U32.TRUNC.NTZ R20, R3 ;  /* 0x0000000300147305 */ /* 0x000064000020f000 */
[----:B---34-:R-:W-:Y:S05]  /*42a0*/  @!P0 BRA `(.L_x_98) ;  /* 0x0000000000288947 */ /* 0x018fea0003800000 */
[----:B0-----:R-:W0:Y:S02]  /*42b0*/  LDC R3, c[0x0][0x634] ;  /* 0x00018d00ff037b82 */ /* 0x001e240000000800 */
        /* <DEDUP_REMOVED lines=9> */
.L_x_98:
[----:B------:R-:W3:Y:S01]  /*4350*/  LDC.64 R28, c[0x0][0x640] ;  /* 0x00019000ff1c7b82 */ /* 0x000ee20000000a00 */
[-CC-:B------:R-:W-:Y:S01]  /*4360*/  SHF.R.U64 R59, R8, R0.reuse, R9.reuse ;  /* 0x00000000083b7219 */ /* 0x180fe20000001209 */
[----:B-1----:R-:W-:Y:S01]  /*4370*/  IMAD.MOV R20, RZ, RZ, -R20 ;  /* 0x000000ffff147224 */ /* 0x002fe200078e0a14 */
[----:B------:R-:W-:Y:S01]  /*4380*/  SHF.R.U32.HI R0, RZ, R0, R9 ;  /* 0x00000000ff007219 */ /* 0x000fe20000011609 */
[----:B------:R-:W-:Y:S01]  /*4390*/  ULDC UR4, c[0x0][0x154] ;  /* 0x0000550000047ab9 */ /* 0x000fe20000000800 */
[----:B0-----:R-:W-:Y:S01]  /*43a0*/  IADD3 R3, P0, RZ, -R59, RZ ;  /* 0x8000003bff037210 */ /* 0x001fe20007f1e0ff */
[----:B------:R-:W-:Y:S02]  /*43b0*/  IMAD R21, R21, R20, R12 ;  /* 0x0000001415157224 */ /* 0x000fe400078e020c */
[----:B------:R-:W0:Y:S01]  /*43c0*/  LDC R6, c[0x0][0x618] ;  /* 0x00018600ff067b82 */ /* 0x000e220000000800 */
[----:B------:R-:W-:Y:S02]  /*43d0*/  IMAD.MOV.U32 R7, RZ, RZ, 0x1 ;  /* 0x00000001ff077424 */ /* 0x000fe400078e00ff */
[----:B------:R-:W-:-:S04]  /*43e0*/  IMAD.X R5, RZ, RZ, ~R0, P0 ;  /* 0x000000ffff057224 */ /* 0x000fc800000e0e00 */
[-C--:B--2---:R-:W-:Y:S01]  /*43f0*/  IMAD R0, R5, R14.reuse, RZ ;  /* 0x0000000e05007224 */ /* 0x084fe200078e02ff */
[----:B------:R-:W1:Y:S01]  /*4400*/  LDC R8, c[0x0][0x608] ;  /* 0x00018200ff087b82 */ /* 0x000e620000000800 */
[----:B------:R-:W-:-:S04]  /*4410*/  IMAD.WIDE.U32 R4, R3, R14, R16 ;  /* 0x0000000e03047225 */ /* 0x000fc800078e0010 */
[----:B------:R-:W-:Y:S01]  /*4420*/  IMAD R3, R3, R15, R0 ;  /* 0x0000000f03037224 */ /* 0x000fe200078e0200 */
[----:B------:R-:W-:Y:S02]  /*4430*/  I2FP.F32.U32 R0, R24 ;  /* 0x0000001800007245 */ /* 0x000fe40000201000 */
[----:B------:R-:W2:Y:S01]  /*4440*/  LDC R26, c[0x0][0x658] ;  /* 0x00019600ff1a7b82 */ /* 0x000ea20000000800 */
[----:B------:R-:W-:Y:S01]  /*4450*/  IMAD.IADD R3, R5, 0x1, R3 ;  /* 0x0000000105037824 */ /* 0x000fe200078e0203 */
[----:B---3--:R-:W-:Y:S01]  /*4460*/  ISETP.NE.U32.AND P0, PT, R28, RZ, PT ;  /* 0x000000ff1c00720c */ /* 0x008fe20003f05070 */
[----:B------:R-:W-:Y:S01]  /*4470*/  FMUL R0, R0, UR4 ;  /* 0x0000000400007c20 */ /* 0x000fe20008400000 */
[----:B------:R-:W-:Y:S02]  /*4480*/  IMAD.MOV.U32 R5, RZ, RZ, -0x1 ;  /* 0xffffffffff057424 */ /* 0x000fe400078e00ff */
[----:B------:R-:W-:Y:S01]  /*4490*/  ISETP.NE.AND.EX P0, PT, R29, RZ, PT, P0 ;  /* 0x000000ff1d00720c */ /* 0x000fe20003f05300 */
[----:B------:R3:W4:Y:S01]  /*44a0*/  F2I.U32.TRUNC.NTZ R13, R0 ;  /* 0x00000000000d7305 */ /* 0x000722000020f000 */
[----:B------:R-:W3:Y:S01]  /*44b0*/  LDC R15, c[0x0][0x148] ;  /* 0x00005200ff0f7b82 */ /* 0x000ee20000000800 */
[----:B0-----:R-:W-:-:S02]  /*44c0*/  SHF.R.U64 R12, R4, R6, R3 ;  /* 0x00000006040c7219 */ /* 0x001fc40000001203 */
[----:B------:R-:W-:-:S05]  /*44d0*/  SHF.R.U32.HI R3, RZ, R6, R3 ;  /* 0x00000006ff037219 */ /* 0x000fca0000011603 */
[----:B------:R-:W0:Y:S01]  /*44e0*/  LDC R20, c[0x0][0x600] ;  /* 0x00018000ff147b82 */ /* 0x000e220000000800 */
[-CC-:B-1----:R-:W-:Y:S02]  /*44f0*/  SHF.R.U64 R10, R12, R8.reuse, R3.reuse ;  /* 0x000000080c0a7219 */ /* 0x182fe40000001203 */
[----:B------:R-:W-:-:S05]  /*4500*/  SHF.R.U32.HI R3, RZ, R8, R3 ;  /* 0x00000008ff037219 */ /* 0x000fca0000011603 */
[----:B------:R-:W1:Y:S01]  /*4510*/  LDC R27, c[0x0][0x648] ;  /* 0x00019200ff1b7b82 */ /* 0x000e620000000800 */
[-C--:B--2---:R-:W-:Y:S02]  /*4520*/  SHF.L.U32 R4, R5, R26.reuse, RZ ;  /* 0x0000001a05047219 */ /* 0x084fe400000006ff */
[-CC-:B------:R-:W-:Y:S02]  /*4530*/  SHF.R.U64 R14, R10, R26.reuse, R3.reuse ;  /* 0x0000001a0a0e7219 */ /* 0x180fe40000001203 */
[----:B------:R-:W-:Y:S02]  /*4540*/  SHF.R.U32.HI R5, RZ, R26, R3 ;  /* 0x0000001aff057219 */ /* 0x000fe40000011603 */
[----:B------:R-:W-:Y:S01]  /*4550*/  LOP3.LUT R25, RZ, R4, RZ, 0x33, !PT ;  /* 0x00000004ff197212 */ /* 0x000fe200078e33ff */
[----:B------:R-:W2:Y:S01]  /*4560*/  LDC R30, c[0x0][0x638] ;  /* 0x00018e00ff1e7b82 */ /* 0x000ea20000000800 */
[----:B------:R-:W-:Y:S01]  /*4570*/  SHF.L.U32 R26, R7, R26, RZ ;  /* 0x0000001a071a7219 */ /* 0x000fe200000006ff */
[----:B------:R-:W-:-:S06]  /*4580*/  IMAD.MOV.U32 R4, RZ, RZ, R14 ;  /* 0x000000ffff047224 */ /* 0x000fcc00078e000e */
[----:B------:R-:W0:Y:S01]  /*4590*/  LDC R31, c[0x0][0x610] ;  /* 0x00018400ff1f7b82 */ /* 0x000e220000000800 */
[----:B----4-:R-:W-:Y:S05]  /*45a0*/  @!P0 BRA `(.L_x_99) ;  /* 0x0000000000288947 */ /* 0x010fea0003800000 */
        /* <DEDUP_REMOVED lines=10> */
.L_x_99:
[----:B------:R-:W-:Y:S01]  /*4650*/  ISETP.NE.AND P0, PT, R2, 0x1, PT ;  /* 0x000000010200780c */ /* 0x000fe20003f05270 */
[----:B0-----:R-:W-:Y:S01]  /*4660*/  VIADD R7, R20, 0xffffffff ;  /* 0xffffffff14077836 */ /* 0x001fe20000000000 */
[----:B-1-3--:R-:W-:Y:S01]  /*4670*/  SHF.R.U64 R0, R4, R27, R5 ;  /* 0x0000001b04007219 */ /* 0x00afe20000001205 */
[----:B------:R-:W-:Y:S01]  /*4680*/  IMAD.MOV R13, RZ, RZ, -R13 ;  /* 0x000000ffff0d7224 */ /* 0x000fe200078e0a0d */
[----:B------:R-:W-:Y:S01]  /*4690*/  LOP3.LUT R5, R10, R25, RZ, 0xc0, !PT ;  /* 0x000000190a057212 */ /* 0x000fe200078ec0ff */
[----:B------:R-:W-:Y:S01]  /*46a0*/  IMAD.MOV.U32 R4, RZ, RZ, 0x1 ;  /* 0x00000001ff047424 */ /* 0x000fe200078e00ff */
[----:B------:R-:W-:Y:S01]  /*46b0*/  LOP3.LUT R12, R12, R7, RZ, 0xc0, !PT ;  /* 0x000000070c0c7212 */ /* 0x000fe200078ec0ff */
[----:B------:R-:W-:Y:S02]  /*46c0*/  IMAD.MOV R3, RZ, RZ, -R0 ;  /* 0x000000ffff037224 */ /* 0x000fe400078e0a00 */
[----:B------:R-:W-:Y:S02]  /*46d0*/  IMAD R0, R26, R0, R5 ;  /* 0x000000001a007224 */ /* 0x000fe400078e0205 */
[----:B--2---:R-:W-:-:S02]  /*46e0*/  IMAD R3, R3, R30, R14 ;  /* 0x0000001e03037224 */ /* 0x004fc400078e020e */
[----:B------:R-:W-:Y:S02]  /*46f0*/  @P0 IMAD R21, R15, R13, R24 ;  /* 0x0000000d0f150224 */ /* 0x000fe400078e0218 */
[----:B------:R-:W-:Y:S01]  /*4700*/  IMAD R5, R3, R20, R12 ;  /* 0x0000001403057224 */ /* 0x000fe200078e020c */
[----:B------:R-:W-:Y:S01]  /*4710*/  PRMT R3, R4, 0x7610, R3 ;  /* 0x0000761004037816 */ /* 0x000fe20000000003 */
[----:B------:R-:W-:-:S05]  /*4720*/  IMAD R0, R0, R31, R21 ;  /* 0x0000001f00007224 */ /* 0x000fca00078e0215 */
[----:B------:R-:W-:Y:S02]  /*4730*/  SEL R61, R5, R0, !P0 ;  /* 0x00000000053d7207 */ /* 0x000fe40004000000 */
[----:B------:R-:W-:-:S07]  /*4740*/  SEL R0, R0, R5, !P0 ;  /* 0x0000000500007207 */ /* 0x000fce0004000000 */
.L_x_97:
[----:B------:R-:W-:Y:S01]  /*4750*/  LOP3.LUT P0, RZ, R3, 0xff, RZ, 0xc0, !PT ;  /* 0x000000ff03ff7812 */ /* 0x000fe2000780c0ff */
[----:B------:R-:W-:-:S12]  /*4760*/  IMAD.MOV.U32 R60, RZ, RZ, R0 ;  /* 0x000000ffff3c7224 */ /* 0x000fd800078e0000 */
[----:B------:R-:W-:Y:S05]  /*4770*/  @P0 BRA `(.L_x_100) ;  /* 0xffffffc800940947 */ /* 0x000fea000383ffff */
[----:B------:R-:W-:Y:S05]  /*4780*/  EXIT ;  /* 0x000000000000794d */ /* 0x000fea0003800000 */
.L_x_7:
[----:B0-----:R-:W-:Y:S01]  /*4790*/  ULDC.64 UR4, c[0x0][0x650] ;  /* 0x0001940000047ab9 */ /* 0x001fe20000000a00 */
        /* <DEDUP_REMOVED lines=25> */
.L_x_102:
[----:B------:R-:W0:Y:S01]  /*4930*/  LDC.64 R28, c[0x0][0x640] ;  /* 0x00019000ff1c7b82 */ /* 0x000e220000000a00 */
[-CC-:B------:R-:W-:Y:S01]  /*4940*/  SHF.R.U64 R22, R12, R6.reuse, R13.reuse ;  /* 0x000000060c167219 */ /* 0x180fe2000000120d */
[----:B------:R-:W-:Y:S01]  /*4950*/  IMAD.MOV.U32 R30, RZ, RZ, 0x1 ;  /* 0x00000001ff1e7424 */ /* 0x000fe200078e00ff */
[----:B------:R-:W-:Y:S02]  /*4960*/  SHF.R.U32.HI R6, RZ, R6, R13 ;  /* 0x00000006ff067219 */ /* 0x000fe4000001160d */
        /* <DEDUP_REMOVED lines=8> */
[----:B------:R-:W-:Y:S01]  /*49f0*/  IMAD.IADD R9, R9, 0x1, R11 ;  /* 0x0000000109097824 */ /* 0x000fe200078e020b */
[----:B0-----:R-:W-:-:S04]  /*4a00*/  ISETP.NE.U32.AND P0, PT, R28, RZ, PT ;  /* 0x000000ff1c00720c */ /* 0x001fc80003f05070 */
[----:B------:R-:W-:Y:S02]  /*4a10*/  ISETP.NE.AND.EX P0, PT, R29, RZ, PT, P0 ;  /* 0x000000ff1d00720c */ /* 0x000fe40003f05300 */
[----:B------:R-:W0:Y:S01]  /*4a20*/  LDC R20, c[0x0][0x600] ;  /* 0x00018000ff147b82 */ /* 0x000e220000000800 */
[-CC-:B-1----:R-:W-:Y:S01]  /*4a30*/  SHF.R.U64 R14, R8, R10.reuse, R9.reuse ;  /* 0x0000000a080e7219 */ /* 0x182fe20000001209 */
[----:B------:R-:W-:Y:S01]  /*4a40*/  IMAD.MOV.U32 R8, RZ, RZ, -0x1 ;  /* 0xffffffffff087424 */ /* 0x000fe200078e00ff */
[----:B------:R-:W-:-:S05]  /*4a50*/  SHF.R.U32.HI R9, RZ, R10, R9 ;  /* 0x0000000aff097219 */ /* 0x000fca0000011609 */
[----:B------:R-:W1:Y:S01]  /*4a60*/  LDC R26, c[0x0][0x648] ;  /* 0x00019200ff1a7b82 */ /* 0x000e620000000800 */
[-CC-:B--2---:R-:W-:Y:S02]  /*4a70*/  SHF.R.U64 R21, R14, R12.reuse, R9.reuse ;  /* 0x0000000c0e157219 */ /* 0x184fe40000001209 */
[----:B------:R-:W-:-:S05]  /*4a80*/  SHF.R.U32.HI R6, RZ, R12, R9 ;  /* 0x0000000cff067219 */ /* 0x000fca0000011609 */
[----:B------:R-:W2:Y:S01]  /*4a90*/  LDC R27, c[0x0][0x638] ;  /* 0x00018e00ff1b7b82 */ /* 0x000ea20000000800 */
[-C--:B---3--:R-:W-:Y:S02]  /*4aa0*/  SHF.L.U32 R8, R8, R25.reuse, RZ ;  /* 0x0000001908087219 */ /* 0x088fe400000006ff */
[-CC-:B------:R-:W-:Y:S02]  /*4ab0*/  SHF.R.U64 R23, R21, R25.reuse, R6.reuse ;  /* 0x0000001915177219 */ /* 0x180fe40000001206 */
[----:B------:R-:W-:Y:S02]  /*4ac0*/  LOP3.LUT R32, RZ, R8, RZ, 0x33, !PT ;  /* 0x00000008ff207212 */ /* 0x000fe400078e33ff */
[----:B------:R-:W-:Y:S01]  /*4ad0*/  SHF.R.U32.HI R9, RZ, R25, R6 ;  /* 0x00000019ff097219 */ /* 0x000fe20000011606 */
[----:B------:R-:W3:Y:S01]  /*4ae0*/  LDC R31, c[0x0][0x610] ;  /* 0x00018400ff1f7b82 */ /* 0x000ee20000000800 */
[----:B------:R-:W-:Y:S01]  /*4af0*/  IMAD.MOV.U32 R8, RZ, RZ, R23 ;  /* 0x000000ffff087224 */ /* 0x000fe200078e0017 */
[----:B------:R-:W-:Y:S06]  /*4b00*/  @!P0 BRA `(.L_x_103) ;  /* 0x0000000000288947 */ /* 0x000fec0003800000 */
        /* <DEDUP_REMOVED lines=10> */
.L_x_103:
[----:B------:R-:W-:Y:S02]  /*4bb0*/  ISETP.NE.AND P0, PT, R2, 0x1, PT ;  /* 0x000000010200780c */ /* 0x000fe40003f05270 */
[----:B-1----:R-:W-:Y:S01]  /*4bc0*/  SHF.R.U64 R6, R8, R26, R9 ;  /* 0x0000001a08067219 */ /* 0x002fe20000001209 */
[----:B0-----:R-:W-:Y:S01]  /*4bd0*/  VIADD R9, R20, 0xffffffff ;  /* 0xffffffff14097836 */ /* 0x001fe20000000000 */
[----:B------:R-:W-:Y:S02]  /*4be0*/  SHF.L.U32 R30, R30, R25, RZ ;  /* 0x000000191e1e7219 */ /* 0x000fe400000006ff */
[----:B------:R-:W-:Y:S01]  /*4bf0*/  LOP3.LUT R5, R21, R32, RZ, 0xc0, !PT ;  /* 0x0000002015057212 */ /* 0x000fe200078ec0ff */
[----:B------:R-:W-:-:S04]  /*4c00*/  IMAD.MOV R8, RZ, RZ, -R6 ;  /* 0x000000ffff087224 */ /* 0x000fc800078e0a06 */
[----:B------:R-:W-:Y:S01]  /*4c10*/  IMAD R6, R30, R6, R5 ;  /* 0x000000061e067224 */ /* 0x000fe200078e0205 */
[----:B------:R-:W-:Y:S01]  /*4c20*/  LOP3.LUT R5, R14, R9, RZ, 0xc0, !PT ;  /* 0x000000090e057212 */ /* 0x000fe200078ec0ff */
[----:B------:R-:W-:Y:S02]  /*4c30*/  @P0 IMAD R3, R7, R24, R4 ;  /* 0x0000001807030224 */ /* 0x000fe400078e0204 */
[----:B--2---:R-:W-:Y:S02]  /*4c40*/  IMAD R4, R8, R27, R23 ;  /* 0x0000001b08047224 */ /* 0x004fe400078e0217 */
[----:B---3--:R-:W-:Y:S02]  /*4c50*/  IMAD R3, R6, R31, R3 ;  /* 0x0000001f06037224 */ /* 0x008fe400078e0203 */
[----:B------:R-:W-:Y:S02]  /*4c60*/  IMAD R4, R4, R20, R5 ;  /* 0x0000001404047224 */ /* 0x000fe400078e0205 */
[----:B------:R-:W-:-:S02]  /*4c70*/  IMAD.MOV.U32 R8, RZ, RZ, 0x1 ;  /* 0x00000001ff087424 */ /* 0x000fc400078e00ff */
[----:B------:R-:W-:Y:S01]  /*4c80*/  IMAD.MOV.U32 R6, RZ, RZ, R22 ;  /* 0x000000ffff067224 */ /* 0x000fe200078e0016 */
[----:B------:R-:W-:Y:S02]  /*4c90*/  SEL R20, R4, R3, !P0 ;  /* 0x0000000304147207 */ /* 0x000fe40004000000 */
[----:B------:R-:W-:-:S07]  /*4ca0*/  SEL R21, R3, R4, !P0 ;  /* 0x0000000403157207 */ /* 0x000fce0004000000 */
.L_x_101:
[----:B------:R-:W-:-:S08]  /*4cb0*/  NOP ;  /* 0x0000000000007918 */ /* 0x000fd00000000000 */
[----:B------:R-:W0:-:S00]  /*4cc0*/  USETMAXREG.DEALLOC.CTAPOOL 0x28 ;  /* 0x00000028000079c8 */ /* 0x000e0000080e0500 */
[----:B0-----:R-:W-:-:S13]  /*4cd0*/  ISETP.NE.AND P0, PT, R0, RZ, PT ;  /* 0x000000ff0000720c */ /* 0x001fda0003f05270 */
[----:B------:R-:W-:Y:S05]  /*4ce0*/  @P0 EXIT ;  /* 0x000000000000094d */ /* 0x000fea0003800000 */
[----:B------:R-:W-:Y:S01]  /*4cf0*/  LOP3.LUT P0, RZ, R8, 0xff, RZ, 0xc0, !PT ;  /* 0x000000ff08ff7812 */ /* 0x000fe2000780c0ff */
[----:B------:R-:W-:Y:S02]  /*4d00*/  IMAD.MOV.U32 R0, RZ, RZ, 0x1 ;  /* 0x00000001ff007424 */ /* 0x000fe400078e00ff */
[----:B------:R-:W-:-:S10]  /*4d10*/  IMAD.MOV.U32 R3, RZ, RZ, RZ ;  /* 0x000000ffff037224 */ /* 0x000fd400078e00ff */
[----:B------:R-:W-:Y:S05]  /*4d20*/  @!P0 BRA `(.L_x_104) ;  /* 0x0000000c00448947 */ /* 0x000fea0003800000 */
[----:B------:R-:W0:Y:S01]  /*4d30*/  LDC R0, c[0x0][0x28c] ;  /* 0x0000a300ff007b82 */ /* 0x000e220000000800 */
[----:B------:R-:W1:Y:S01]  /*4d40*/  S2R R12, SR_CgaCtaId ;  /* 0x00000000000c7919 */ /* 0x000e620000008800 */
[----:B------:R-:W-:Y:S01]  /*4d50*/  ULDC UR5, c[0x0][0x600] ;  /* 0x0001800000057ab9 */ /* 0x000fe20000000800 */
[----:B------:R-:W-:Y:S01]  /*4d60*/  ULDC UR4, c[0x0][0xc] ;  /* 0x0000030000047ab9 */ /* 0x000fe20000000800 */
[----:B------:R-:W-:Y:S01]  /*4d70*/  UIADD3 UR16, UR5, -0x1, URZ ;  /* 0xffffffff05107890 */ /* 0x000fe2000fffe03f */
[----:B------:R-:W-:Y:S01]  /*4d80*/  BSSY B0, `(.L_x_104) ;  /* 0x00000cb000007945 */ /* 0x000fe20003800000 */
[----:B------:R-:W-:Y:S01]  /*4d90*/  ULDC UR6, c[0x0][0x658] ;  /* 0x0001960000067ab9 */ /* 0x000fe20000000800 */
[----:B------:R-:W-:Y:S01]  /*4da0*/  ULDC UR5, c[0x0][0x10] ;  /* 0x0000040000057ab9 */ /* 0x000fe20000000800 */
[----:B------:R-:W-:Y:S01]  /*4db0*/  UMOV UR7, 0xffffffff ;  /* 0xffffffff00077882 */ /* 0x000fe20000000000 */
[----:B------:R-:W-:Y:S01]  /*4dc0*/  UMOV UR8, 0x1 ;  /* 0x0000000100087882 */ /* 0x000fe20000000000 */
[----:B------:R-:W-:Y:S01]  /*4dd0*/  UIMAD.WIDE.U32 UR4, UR4, UR5, URZ ;  /* 0x00000005040472a5 */ /* 0x000fe2000f8e003f */
[----:B------:R-:W-:Y:S01]  /*4de0*/  IMAD.MOV.U32 R9, RZ, RZ, 0x1 ;  /* 0x00000001ff097424 */ /* 0x000fe200078e00ff */
[----:B------:R-:W-:Y:S01]  /*4df0*/  USHF.L.U32 UR7, UR7, UR6, URZ ;  /* 0x0000000607077299 */ /* 0x000fe2000800063f */
[----:B------:R-:W-:Y:S01]  /*4e00*/  LOP3.LUT R8, R19, 0x2, RZ, 0xfc, !PT ;  /* 0x0000000213087812 */ /* 0x000fe200078efcff */
[----:B------:R-:W-:-:S02]  /*4e10*/  USHF.L.U32 UR18, UR8, UR6, URZ ;  /* 0x0000000608127299 */ /* 0x000fc4000800063f */
[----:B------:R-:W-:Y:S01]  /*4e20*/  ULOP3.LUT UR17, URZ, UR7, URZ, 0x33, !UPT ;  /* 0x000000073f117292 */ /* 0x000fe2000f8e333f */
[----:B------:R-:W-:Y:S01]  /*4e30*/  ULDC UR6, c[0x0][0x14] ;  /* 0x0000050000067ab9 */ /* 0x000fe20000000800 */
[----:B------:R-:W-:Y:S01]  /*4e40*/  ULDC.64 UR22, c[0x0][0x198] ;  /* 0x0000660000167ab9 */ /* 0x000fe20000000a00 */
[----:B------:R-:W-:Y:S02]  /*4e50*/  UIMAD.WIDE.U32 UR20, UR4, UR6, URZ ;  /* 0x00000006041472a5 */ /* 0x000fe4000f8e003f */
[----:B------:R-:W-:Y:S01]  /*4e60*/  UIMAD UR13, UR5, UR6, URZ ;  /* 0x00000006050d72a4 */ /* 0x000fe2000f8e023f */
[----:B0-----:R-:W-:-:S03]  /*4e70*/  VIADD R0, R0, 0x1f ;  /* 0x0000001f00007836 */ /* 0x001fc60000000000 */
[----:B------:R-:W-:Y:S02]  /*4e80*/  UIADD3 UR13, UR21, UR13, URZ ;  /* 0x0000000d150d7290 */ /* 0x000fe4000fffe03f */
[----:B------:R-:W-:-:S04]  /*4e90*/  SHF.R.S32.HI R3, RZ, 0x1f, R0 ;  /* 0x0000001fff037819 */ /* 0x000fc80000011400 */
[----:B------:R-:W-:Y:S01]  /*4ea0*/  LEA.HI R10, R3, R0, RZ, 0x5 ;  /* 0x00000000030a7211 */ /* 0x000fe200078f28ff */
[C---:B-1----:R-:W-:Y:S02]  /*4eb0*/  IMAD.SHL.U32 R11, R12.reuse, 0x20, RZ ;  /* 0x000000200c0b7824 */ /* 0x042fe400078e00ff */
[----:B------:R-:W-:Y:S01]  /*4ec0*/  IMAD.SHL.U32 R12, R12, 0x400, RZ ;  /* 0x000004000c0c7824 */ /* 0x000fe200078e00ff */
[----:B------:R-:W-:Y:S01]  /*4ed0*/  SHF.R.S32.HI R10, RZ, 0x5, R10 ;  /* 0x00000005ff0a7819 */ /* 0x000fe2000001140a */
[----:B------:R-:W-:Y:S01]  /*4ee0*/  IMAD.MOV.U32 R0, RZ, RZ, 0x1 ;  /* 0x00000001ff007424 */ /* 0x000fe200078e00ff */
[----:B------:R-:W-:Y:S01]  /*4ef0*/  LOP3.LUT R11, R11, 0x20, RZ, 0xc0, !PT ;  /* 0x000000200b0b7812 */ /* 0x000fe200078ec0ff */
[----:B------:R-:W-:Y:S01]  /*4f00*/  IMAD.MOV.U32 R3, RZ, RZ, RZ ;  /* 0x000000ffff037224 */ /* 0x000fe200078e00ff */
[----:B------:R-:W-:Y:S01]  /*4f10*/  LOP3.LUT R12, R12, 0x400, RZ, 0xc0, !PT ;  /* 0x000004000c0c7812 */ /* 0x000fe200078ec0ff */
[----:B------:R-:W-:-:S07]  /*4f20*/  VIADD R13, R10, 0x1 ;  /* 0x000000010a0d7836 */ /* 0x000fce0000000000 */
.L_x_115:
[----:B------:R-:W-:-:S03]  /*4f30*/  UMOV UR4, 0xffffffff ;  /* 0xffffffff00047882 */ /* 0x000fc60000000000 */
[----:B------:R-:W-:Y:S05]  /*4f40*/  BRA.DIV UR4, `(.L_x_105) ;  /* 0x0000000e04807947 */ /* 0x000fea000b800000 */
[----:B------:R-:W-:-:S13]  /*4f50*/  ELECT P6, URZ, PT ;  /* 0x00000000003f782f */ /* 0x000fda00038c0000 */
.L_x_125:
[----:B------:R-:W0:Y:S01]  /*4f60*/  LDC R4, c[0x0][0x28c] ;  /* 0x0000a300ff047b82 */ /* 0x000e220000000800 */
[----:B------:R-:W-:Y:S01]  /*4f70*/  BSSY B1, `(.L_x_106) ;  /* 0x0000038000017945 */ /* 0x000fe20003800000 */
[----:B0-----:R-:W-:-:S13]  /*4f80*/  ISETP.LT.OR P6, PT, R4, 0x1, !P6 ;  /* 0x000000010400780c */ /* 0x001fda00077c1670 */
[----:B------:R-:W-:Y:S05]  /*4f90*/  @P6 BRA `(.L_x_107) ;  /* 0x0000000000d46947 */ /* 0x000fea0003800000 */
[----:B------:R-:W-:Y:S02]  /*4fa0*/  IMAD R20, R20, 0x40, R11 ;  /* 0x0000004014147824 */ /* 0x000fe400078e020b */
[----:B------:R-:W-:Y:S02]  /*4fb0*/  IMAD.SHL.U32 R21, R21, 0x80, RZ ;  /* 0x0000008015157824 */ /* 0x000fe400078e00ff */
[----:B------:R-:W-:Y:S02]  /*4fc0*/  IMAD.MOV.U32 R24, RZ, RZ, RZ ;  /* 0x000000ffff187224 */ /* 0x000fe400078e00ff */
[----:B------:R-:W-:Y:S02]  /*4fd0*/  IMAD.MOV.U32 R4, RZ, RZ, R13 ;  /* 0x000000ffff047224 */ /* 0x000fe400078e000d */
[----:B------:R-:W-:Y:S02]  /*4fe0*/  IMAD.MOV.U32 R5, RZ, RZ, R0 ;  /* 0x000000ffff057224 */ /* 0x000fe400078e0000 */
[----:B------:R-:W-:-:S07]  /*4ff0*/  IMAD.MOV.U32 R7, RZ, RZ, R3 ;  /* 0x000000ffff077224 */ /* 0x000fce00078e0003 */
.L_x_110:
[----:B------:R-:W0:Y:S01]  /*5000*/  S2R R15, SR_CgaCtaId ;  /* 0x00000000000f7919 */ /* 0x000e220000008800 */
[----:B------:R-:W-:Y:S02]  /*5010*/  MOV R14, 0x400 ;  /* 0x00000400000e7802 */ /* 0x000fe40000000f00 */
[----:B------:R-:W-:Y:S02]  /*5020*/  LOP3.LUT P1, RZ, R18, 0x7f, RZ, 0xc0, !PT ;  /* 0x0000007f12ff7812 */ /* 0x000fe4000782c0ff */
[----:B0-----:R-:W-:Y:S02]  /*5030*/  LEA R22, R15, R14, 0x18 ;  /* 0x0000000e0f167211 */ /* 0x001fe400078ec0ff */
[----:B------:R-:W-:-:S09]  /*5040*/  SHF.L.U32 R14, R5, 0x1f, RZ ;  /* 0x0000001f050e7819 */ /* 0x000fd200000006ff */
[----:B------:R-:W0:Y:S01]  /*5050*/  @!P1 LDC R15, c[0x0][0x500] ;  /* 0x00014000ff0f9b82 */ /* 0x000e220000000800 */
[----:B------:R-:W-:-:S04]  /*5060*/  IMAD R23, R7, 0x8, R22 ;  /* 0x0000000807177824 */ /* 0x000fc800078e0216 */
[----:B------:R-:W1:Y:S02]  /*5070*/  SYNCS.PHASECHK.TRANS64.TRYWAIT P0, [R23+URZ+0x18], R14 ;  /* 0x0000180e170075a7 */ /* 0x000e64000800017f */
[----:B-1----:R-:W-:Y:S05]  /*5080*/  @!P0 BRA `(.L_x_108) ;  /* 0x0000000c00508947 */ /* 0x002fea0003800000 */
.L_x_126:
[----:B-1----:R-:W-:Y:S01]  /*5090*/  PRMT R14, R8, 0x9910, RZ ;  /* 0x00009910080e7816 */ /* 0x002fe200000000ff */
[----:B0-----:R0:W-:Y:S03]  /*50a0*/  @!P1 SYNCS.ARRIVE.TRANS64 RZ, [R23+URZ], R15 ;  /* 0x0000000f17ff99a7 */ /* 0x0011e6000800003f */
[----:B------:R-:W-:-:S13]  /*50b0*/  ISETP.NE.AND P0, PT, R14, 0x2, PT ;  /* 0x000000020e00780c */ /* 0x000fda0003f05270 */
[----:B0-----:R-:W-:Y:S05]  /*50c0*/  @P0 BRA `(.L_x_109) ;  /* 0x0000000000040947 */ /* 0x001fea0003800000 */
[----:B------:R-:W-:Y:S01]  /*50d0*/  BPT.TRAP 0x1 ;  /* 0x000000040000795c */ /* 0x000fe20000300000 */
.L_x_109:
[----:B------:R-:W-:Y:S01]  /*50e0*/  IMAD R14, R7, 0x800, R12 ;  /* 0x00000800070e7824 */ /* 0x000fe200078e020c */
[----:B------:R-:W-:Y:S01]  /*50f0*/  R2UR UR9, R23 ;  /* 0x00000000170972ca */ /* 0x000fe200000e0000 */
[--C-:B------:R-:W-:Y:S01]  /*5100*/  IMAD R15, R7, 0x2000, R22.reuse ;  /* 0x00002000070f7824 */ /* 0x100fe200078e0216 */
[----:B------:R-:W-:Y:S01]  /*5110*/  UIADD3 UR4, UP0, UR22, 0xf0, URZ ;  /* 0x000000f016047890 */ /* 0x000fe2000ff1e03f */
[----:B------:R-:W-:Y:S01]  /*5120*/  IMAD R14, R14, 0x2, R22 ;  /* 0x000000020e0e7824 */ /* 0x000fe200078e0216 */
[----:B------:R-:W-:Y:S01]  /*5130*/  R2UR UR11, R21 ;  /* 0x00000000150b72ca */ /* 0x000fe200000e0000 */
[----:B------:R-:W-:Y:S01]  /*5140*/  VIADD R4, R4, 0xffffffff ;  /* 0xffffffff04047836 */ /* 0x000fe20000000000 */
[----:B------:R-:W-:Y:S01]  /*5150*/  R2UR UR5, R15 ;  /* 0x000000000f0572ca */ /* 0x000fe200000e0000 */
[----:B------:R-:W-:Y:S01]  /*5160*/  UIADD3 UR24, UP1, UR22, 0x1f0, URZ ;  /* 0x000001f016187890 */ /* 0x000fe2000ff3e03f */
[----:B------:R-:W-:Y:S01]  /*5170*/  R2UR UR8, R14 ;  /* 0x000000000e0872ca */ /* 0x000fe200000e0000 */
[----:B------:R-:W-:Y:S01]  /*5180*/  VIADD R7, R7, 0x1 ;  /* 0x0000000107077836 */ /* 0x000fe20000000000 */
[----:B------:R-:W-:Y:S01]  /*5190*/  R2UR UR10, R24 ;  /* 0x00000000180a72ca */ /* 0x000fe200000e0000 */
[----:B------:R-:W-:Y:S01]  /*51a0*/  UIADD3.X UR25, URZ, UR23, URZ, UP1, !UPT ;  /* 0x000000173f197290 */ /* 0x000fe20008ffe43f */
[----:B------:R-:W-:Y:S01]  /*51b0*/  R2UR UR12, R6 ;  /* 0x00000000060c72ca */ /* 0x000fe200000e0000 */
[----:B------:R-:W-:Y:S01]  /*51c0*/  UMOV UR6, 0x0 ;  /* 0x0000000000067882 */ /* 0x000fe20000000000 */
[----:B------:R-:W-:Y:S01]  /*51d0*/  R2UR UR19, R20 ;  /* 0x00000000141372ca */ /* 0x000fe200000e0000 */
[----:B------:R-:W-:Y:S01]  /*51e0*/  UMOV UR7, 0x10000000 ;  /* 0x1000000000077882 */ /* 0x000fe20000000000 */
[----:B------:R-:W-:Y:S01]  /*51f0*/  ISETP.GT.AND P1, PT, R4, 0x1, PT ;  /* 0x000000010400780c */ /* 0x000fe20003f24270 */
[----:B------:R-:W-:Y:S01]  /*5200*/  UMOV UR26, 0x30000 ;  /* 0x00030000001a7882 */ /* 0x000fe20000000000 */
[C---:B------:R-:W-:Y:S01]  /*5210*/  ISETP.NE.AND P0, PT, R7.reuse, 0x3, PT ;  /* 0x000000030700780c */ /* 0x040fe20003f05270 */
[----:B------:R-:W-:Y:S01]  /*5220*/  UIADD3 UR14, UR5, 0x100, URZ ;  /* 0x00000100050e7890 */ /* 0x000fe2000fffe03f */
[----:B------:R-:W-:Y:S01]  /*5230*/  VIADD R24, R24, 0x20 ;  /* 0x0000002018187836 */ /* 0x000fe20000000000 */
[----:B------:R-:W-:Y:S01]  /*5240*/  UIADD3.X UR5, URZ, UR23, URZ, UP0, !UPT ;  /* 0x000000173f057290 */ /* 0x000fe200087fe43f */
[----:B------:R-:W-:Y:S01]  /*5250*/  SEL R14, RZ, 0x1, P0 ;  /* 0x00000001ff0e7807 */ /* 0x000fe20000000000 */
[----:B------:R-:W-:Y:S01]  /*5260*/  UIADD3 UR15, UR8, 0x6100, URZ ;  /* 0x00006100080f7890 */ /* 0x000fe2000fffe03f */
[----:B------:R-:W-:-:S02]  /*5270*/  SEL R7, R7, RZ, P0 ;  /* 0x000000ff07077207 */ /* 0x000fc40000000000 */
[----:B------:R-:W-:Y:S01]  /*5280*/  UMOV UR8, UR14 ;  /* 0x0000000e00087c82 */ /* 0x000fe20008000000 */
[----:B------:R-:W-:-:S03]  /*5290*/  LOP3.LUT R5, R5, R14, RZ, 0x3c, !PT ;  /* 0x0000000e05057212 */ /* 0x000fc600078e3cff */
[----:B------:R0:W-:Y:S02]  /*52a0*/  UTMALDG.3D [UR8], [UR4], desc[UR6] ;  /* 0x00000608040075b4 */ /* 0x0001e40008011000 */
[----:B0-----:R-:W-:Y:S01]  /*52b0*/  UMOV UR8, UR15 ;  /* 0x0000000f00087c82 */ /* 0x001fe20008000000 */
[----:B------:R-:W-:Y:S02]  /*52c0*/  UMOV UR11, UR19 ;  /* 0x00000013000b7c82 */ /* 0x000fe40008000000 */
[----:B------:R0:W-:Y:S02]  /*52d0*/  UTMALDG.3D.MULTICAST [UR8], [UR24], UR26, desc[UR6] ;  /* 0x00000608180073b4 */ /* 0x0001e4000801181a */
[----:B0-----:R-:W-:Y:S05]  /*52e0*/  @P1 BRA `(.L_x_110) ;  /* 0xfffffffc00441947 */ /* 0x001fea000383ffff */
.L_x_107:
[----:B------:R-:W-:Y:S05]  /*52f0*/  BSYNC B1 ;  /* 0x0000000000017941 */ /* 0x000fea0003800000 */
.L_x_106:
[----:B------:R-:W-:Y:S01]  /*5300*/  LOP3.LUT P1, RZ, R9, 0xff, RZ, 0xc0, !PT ;  /* 0x000000ff09ff7812 */ /* 0x000fe2000782c0ff */
[C---:B------:R-:W-:Y:S01]  /*5310*/  IMAD.IADD R6, R10.reuse, 0x1, R3 ;  /* 0x000000010a067824 */ /* 0x040fe200078e0203 */
[----:B------:R-:W-:Y:S01]  /*5320*/  ULDC.64 UR4, c[0x0][0x650] ;  /* 0x0001940000047ab9 */ /* 0x000fe20000000a00 */
[----:B------:R-:W-:Y:S01]  /*5330*/  ISETP.GE.U32.AND P2, PT, R10, 0x3, PT ;  /* 0x000000030a00780c */ /* 0x000fe20003f46070 */
[----:B------:R-:W-:Y:S01]  /*5340*/  BSSY B1, `(.L_x_111) ;  /* 0x000006c000017945 */ /* 0x000fe20003800000 */
[----:B------:R-:W-:Y:S01]  /*5350*/  IMAD.MOV.U32 R21, RZ, RZ, -0x1 ;  /* 0xffffffffff157424 */ /* 0x000fe200078e00ff */
[----:B------:R-:W-:Y:S01]  /*5360*/  ISETP.GT.U32.AND P0, PT, R6, 0x2, PT ;  /* 0x000000020600780c */ /* 0x000fe20003f04070 */
[----:B------:R-:W-:Y:S01]  /*5370*/  IMAD.MOV.U32 R20, RZ, RZ, -0x1 ;  /* 0xffffffffff147424 */ /* 0x000fe200078e00ff */
[----:B------:R-:W-:Y:S02]  /*5380*/  PRMT R9, RZ, 0x7610, R9 ;  /* 0x00007610ff097816 */ /* 0x000fe40000000009 */
[----:B------:R-:W-:-:S03]  /*5390*/  ISETP.LT.U32.AND P0, PT, R10, 0x3, P0 ;  /* 0x000000030a00780c */ /* 0x000fc60000701070 */
[----:B------:R-:W0:Y:S01]  /*53a0*/  @P1 S2R R5, SR_CgaCtaId ;  /* 0x0000000000051919 */ /* 0x000e220000008800 */
[----:B------:R-:W-:-:S04]  /*53b0*/  @P1 MOV R4, 0x400 ;  /* 0x0000040000041802 */ /* 0x000fc80000000f00 */
[----:B0-----:R-:W-:Y:S01]  /*53c0*/  @P1 LEA R3, R5, R4, 0x18 ;  /* 0x0000000405031211 */ /* 0x001fe200078ec0ff */
[----:B------:R-:W-:-:S03]  /*53d0*/  IMAD.WIDE.U32 R4, R6, -0x55555555, RZ ;  /* 0xaaaaaaab06047825 */ /* 0x000fc600078e00ff */
[----:B------:R0:W-:Y:S01]  /*53e0*/  @P1 SYNCS.ARRIVE.TRANS64.A1T0 RZ, [R3+URZ+0x48], RZ ;  /* 0x000048ff03ff19a7 */ /* 0x0001e2000810003f */
[----:B------:R-:W-:Y:S02]  /*53f0*/  IADD3 R16, P1, R16, UR20, RZ ;  /* 0x0000001410107c10 */ /* 0x000fe4000ff3e0ff */
[----:B------:R-:W-:Y:S02]  /*5400*/  SHF.R.U32.HI R5, RZ, 0x1, R5 ;  /* 0x00000001ff057819 */ /* 0x000fe40000011605 */
[----:B------:R-:W-:Y:S02]  /*5410*/  IADD3.X R17, R17, UR13, RZ, P1, !PT ;  /* 0x0000000d11117c10 */ /* 0x000fe40008ffe4ff */
[----:B------:R-:W-:Y:S02]  /*5420*/  PRMT R4, RZ, 0x7610, R4 ;  /* 0x00007610ff047816 */ /* 0x000fe40000000004 */
[----:B0-----:R-:W-:Y:S02]  /*5430*/  SEL R3, RZ, 0x1, !P0 ;  /* 0x00000001ff037807 */ /* 0x001fe40004000000 */
[----:B------:R-:W-:-:S02]  /*5440*/  ISETP.GE.U32.AND P0, PT, R16, UR4, PT ;  /* 0x0000000410007c0c */ /* 0x000fc4000bf06070 */
[----:B------:R-:W-:Y:S01]  /*5450*/  LOP3.LUT R0, R0, R3, RZ, 0x3c, !PT ;  /* 0x0000000300007212 */ /* 0x000fe200078e3cff */
[----:B------:R-:W-:Y:S01]  /*5460*/  IMAD R3, R5, -0x3, R6 ;  /* 0xfffffffd05037824 */ /* 0x000fe200078e0206 */
[----:B------:R-:W-:Y:S01]  /*5470*/  ISETP.GE.U32.AND.EX P0, PT, R17, UR5, PT, P0 ;  /* 0x0000000511007c0c */ /* 0x000fe2000bf06100 */
[----:B------:R-:W-:Y:S01]  /*5480*/  IMAD.MOV.U32 R6, RZ, RZ, -0x1 ;  /* 0xffffffffff067424 */ /* 0x000fe200078e00ff */
[----:B------:R-:W-:-:S11]  /*5490*/  @P2 LOP3.LUT R0, R0, 0x1, R5, 0x78, !PT ;  /* 0x0000000100002812 */ /* 0x000fd600078e7805 */
[----:B------:R-:W-:Y:S05]  /*54a0*/  @P0 BRA `(.L_x_112) ;  /* 0x0000000400540947 */ /* 0x000fea0003800000 */
[----:B------:R-:W0:Y:S01]  /*54b0*/  S2R R15, SR_CTAID.X ;  /* 0x00000000000f7919 */ /* 0x000e220000002500 */
[----:B------:R-:W-:Y:S01]  /*54c0*/  ULDC.64 UR4, c[0x0][0x628] ;  /* 0x00018a0000047ab9 */ /* 0x000fe20000000a00 */
[----:B------:R-:W-:Y:S01]  /*54d0*/  ULDC UR7, c[0x0][0x630] ;  /* 0x00018c0000077ab9 */ /* 0x000fe20000000800 */
[----:B------:R-:W-:Y:S01]  /*54e0*/  ISETP.NE.U32.AND P0, PT, RZ, UR4, PT ;  /* 0x00000004ff007c0c */ /* 0x000fe2000bf05070 */
[----:B------:R-:W1:Y:S01]  /*54f0*/  S2R R20, SR_CTAID.Y ;  /* 0x0000000000147919 */ /* 0x000e620000002600 */
[----:B------:R-:W-:Y:S01]  /*5500*/  ULDC UR8, c[0x0][0x150] ;  /* 0x0000540000087ab9 */ /* 0x000fe20000000800 */
[----:B------:R-:W-:Y:S01]  /*5510*/  IMAD.MOV.U32 R4, RZ, RZ, R16 ;  /* 0x000000ffff047224 */ /* 0x000fe200078e0010 */
[----:B------:R-:W-:Y:S01]  /*5520*/  ISETP.NE.AND.EX P0, PT, RZ, UR5, PT, P0 ;  /* 0x00000005ff007c0c */ /* 0x000fe2000bf05300 */
[----:B------:R-:W-:Y:S01]  /*5530*/  IMAD.MOV.U32 R5, RZ, RZ, R17 ;  /* 0x000000ffff057224 */ /* 0x000fe200078e0011 */
[----:B0-----:R-:W-:-:S11]  /*5540*/  I2FP.F32.U32 R22, R15 ;  /* 0x0000000f00167245 */ /* 0x001fd60000201000 */
[----:B------:R-:W-:Y:S05]  /*5550*/  @!P0 BRA `(.L_x_113) ;  /* 0x0000000000288947 */ /* 0x000fea0003800000 */
[----:B------:R-:W-:Y:S02]  /*5560*/  ULDC UR6, c[0x0][0x634] ;  /* 0x00018d0000067ab9 */ /* 0x000fe40000000800 */
[----:B------:R-:W-:-:S05]  /*5570*/  IADD3 R5, P0, R16, UR6, RZ ;  /* 0x0000000610057c10 */ /* 0x000fca000ff1e0ff */
[----:B------:R-:W-:-:S04]  /*5580*/  IMAD.X R21, RZ, RZ, R17, P0 ;  /* 0x000000ffff157224 */ /* 0x000fc800000e0611 */
[----:B------:R-:W-:-:S04]  /*5590*/  IMAD.WIDE.U32 R6, R21, UR4, RZ ;  /* 0x0000000415067c25 */ /* 0x000fc8000f8e00ff */
[----:B------:R-:W-:-:S04]  /*55a0*/  IMAD.WIDE.U32 R6, P0, R5, UR5, R6 ;  /* 0x0000000505067c25 */ /* 0x000fc8000f800006 */
[----:B------:R-:W-:-:S04]  /*55b0*/  IMAD.WIDE.U32 R4, R5, UR4, RZ ;  /* 0x0000000405047c25 */ /* 0x000fc8000f8e00ff */
[----:B------:R-:W-:Y:S01]  /*55c0*/  IMAD.MOV.U32 R4, RZ, RZ, R7 ;  /* 0x000000ffff047224 */ /* 0x000fe200078e0007 */
[----:B------:R-:W-:Y:S01]  /*55d0*/  IADD3 RZ, P1, R5, R6, RZ ;  /* 0x0000000605ff7210 */ /* 0x000fe20007f3e0ff */
[----:B------:R-:W-:-:S04]  /*55e0*/  IMAD.X R5, RZ, RZ, RZ, P0 ;  /* 0x000000ffff057224 */ /* 0x000fc800000e06ff */
[----:B------:R-:W-:-:S08]  /*55f0*/  IMAD.WIDE.U32.X R4, R21, UR5, R4, P1 ;  /* 0x0000000515047c25 */ /* 0x000fd000088e0404 */
.L_x_113:
[--C-:B------:R-:W-:Y:S01]  /*5600*/  SHF.R.U64 R14, R4, UR7, R5.reuse ;  /* 0x00000007040e7c19 */ /* 0x100fe20008001205 */
[----:B------:R-:W-:Y:S01]  /*5610*/  FMUL R22, R22, UR8 ;  /* 0x0000000816167c20 */ /* 0x000fe20008400000 */
[----:B------:R-:W-:Y:S01]  /*5620*/  SHF.R.U32.HI R4, RZ, UR7, R5 ;  /* 0x00000007ff047c19 */ /* 0x000fe20008011605 */
[----:B------:R-:W0:Y:S01]  /*5630*/  LDC R6, c[0x0][0x144] ;  /* 0x00005100ff067b82 */ /* 0x000e220000000800 */
[----:B------:R-:W-:Y:S01]  /*5640*/  IADD3 R5, P0, RZ, -R14, RZ ;  /* 0x8000000eff057210 */ /* 0x000fe20007f1e0ff */
[----:B------:R-:W-:Y:S01]  /*5650*/  ULDC UR6, c[0x0][0x154] ;  /* 0x0000550000067ab9 */ /* 0x000fe20000000800 */
[----:B-1----:R-:W-:Y:S01]  /*5660*/  I2FP.F32.U32 R7, R20 ;  /* 0x0000001400077245 */ /* 0x002fe20000201000 */
[----:B------:R-:W1:Y:S01]  /*5670*/  F2I.U32.TRUNC.NTZ R22, R22 ;  /* 0x0000001600167305 */ /* 0x000e62000020f000 */
[----:B------:R-:W-:Y:S01]  /*5680*/  ULDC.64 UR4, c[0x0][0x620] ;  /* 0x0001880000047ab9 */ /* 0x000fe20000000a00 */
[----:B------:R-:W-:Y:S01]  /*5690*/  IMAD.X R4, RZ, RZ, ~R4, P0 ;  /* 0x000000ffff047224 */ /* 0x000fe200000e0e04 */
[----:B------:R-:W-:Y:S01]  /*56a0*/  ISETP.NE.AND P2, PT, R2, 0x1, PT ;  /* 0x000000010200780c */ /* 0x000fe20003f45270 */
[----:B------:R-:W-:Y:S01]  /*56b0*/  FMUL R23, R7, UR6 ;  /* 0x0000000607177c20 */ /* 0x000fe20008400000 */
[----:B------:R-:W2:Y:S01]  /*56c0*/  LDC R25, c[0x0][0x148] ;  /* 0x00005200ff197b82 */ /* 0x000ea20000000800 */
[----:B------:R-:W-:Y:S01]  /*56d0*/  IMAD R4, R4, UR4, RZ ;  /* 0x0000000404047c24 */ /* 0x000fe2000f8e02ff */
[----:B------:R-:W-:-:S02]  /*56e0*/  ULDC.64 UR6, c[0x0][0x640] ;  /* 0x0001900000067ab9 */ /* 0x000fc40000000a00 */
[----:B------:R-:W-:Y:S01]  /*56f0*/  ISETP.NE.U32.AND P0, PT, RZ, UR6, PT ;  /* 0x00000006ff007c0c */ /* 0x000fe2000bf05070 */
[----:B------:R-:W3:Y:S01]  /*5700*/  F2I.U32.TRUNC.NTZ R23, R23 ;  /* 0x0000001700177305 */ /* 0x000ee2000020f000 */
[C---:B------:R-:W-:Y:S02]  /*5710*/  IMAD R7, R5.reuse, UR5, R4 ;  /* 0x0000000505077c24 */ /* 0x040fe4000f8e0204 */
[----:B------:R-:W-:Y:S01]  /*5720*/  IMAD.WIDE.U32 R4, R5, UR4, R16 ;  /* 0x0000000405047c25 */ /* 0x000fe2000f8e0010 */
[----:B------:R-:W-:Y:S01]  /*5730*/  ULDC UR4, c[0x0][0x618] ;  /* 0x0001860000047ab9 */ /* 0x000fe20000000800 */
[----:B------:R-:W-:Y:S02]  /*5740*/  ISETP.NE.AND.EX P0, PT, RZ, UR7, PT, P0 ;  /* 0x00000007ff007c0c */ /* 0x000fe4000bf05300 */
[----:B------:R-:W-:Y:S02]  /*5750*/  IMAD.IADD R5, R5, 0x1, R7 ;  /* 0x0000000105057824 */ /* 0x000fe400078e0207 */
[----:B-1----:R-:W-:-:S03]  /*5760*/  IMAD.MOV R22, RZ, RZ, -R22 ;  /* 0x000000ffff167224 */ /* 0x002fc600078e0a16 */
[----:B------:R-:W-:Y:S01]  /*5770*/  SHF.R.U64 R21, R4, UR4, R5 ;  /* 0x0000000404157c19 */ /* 0x000fe20008001205 */
[----:B0-----:R-:W-:Y:S01]  /*5780*/  IMAD R15, R6, R22, R15 ;  /* 0x00000016060f7224 */ /* 0x001fe200078e020f */
[----:B------:R-:W-:Y:S01]  /*5790*/  SHF.R.U32.HI R4, RZ, UR4, R5 ;  /* 0x00000004ff047c19 */ /* 0x000fe20008011605 */
[----:B------:R-:W-:Y:S01]  /*57a0*/  ULDC UR4, c[0x0][0x608] ;  /* 0x0001820000047ab9 */ /* 0x000fe20000000800 */
[----:B---3--:R-:W-:Y:S02]  /*57b0*/  IMAD.MOV R6, RZ, RZ, -R23 ;  /* 0x000000ffff067224 */ /* 0x008fe400078e0a17 */
[--C-:B------:R-:W-:Y:S02]  /*57c0*/  SHF.R.U64 R22, R21, UR4, R4.reuse ;  /* 0x0000000415167c19 */ /* 0x100fe40008001204 */
[----:B------:R-:W-:Y:S01]  /*57d0*/  SHF.R.U32.HI R5, RZ, UR4, R4 ;  /* 0x00000004ff057c19 */ /* 0x000fe20008011604 */
[----:B------:R-:W-:Y:S01]  /*57e0*/  ULDC UR4, c[0x0][0x658] ;  /* 0x0001960000047ab9 */ /* 0x000fe20000000800 */
[----:B--2---:R-:W-:-:S02]  /*57f0*/  @P2 IMAD R15, R25, R6, R20 ;  /* 0x00000006190f2224 */ /* 0x004fc400078e0214 */
[--C-:B------:R-:W-:Y:S02]  /*5800*/  SHF.R.U64 R20, R22, UR4, R5.reuse ;  /* 0x0000000416147c19 */ /* 0x100fe40008001205 */
[----:B------:R-:W-:-:S03]  /*5810*/  SHF.R.U32.HI R23, RZ, UR4, R5 ;  /* 0x00000004ff177c19 */ /* 0x000fc60008011605 */
[----:B------:R-:W-:Y:S02]  /*5820*/  IMAD.MOV.U32 R6, RZ, RZ, R20 ;  /* 0x000000ffff067224 */ /* 0x000fe400078e0014 */
[----:B------:R-:W-:Y:S01]  /*5830*/  IMAD.MOV.U32 R5, RZ, RZ, R23 ;  /* 0x000000ffff057224 */ /* 0x000fe200078e0017 */
[----:B------:R-:W-:Y:S06]  /*5840*/  @!P0 BRA `(.L_x_114) ;  /* 0x00000000002c8947 */ /* 0x000fec0003800000 */
        /* <DEDUP_REMOVED lines=9> */
[----:B------:R-:W-:-:S04]  /*58e0*/  IMAD.WIDE.U32.X R4, R23, UR7, R4, P1 ;  /* 0x0000000717047c25 */ /* 0x000fc800088e0404 */
[----:B------:R-:W-:-:S07]  /*58f0*/  IMAD.MOV.U32 R6, RZ, RZ, R4 ;  /* 0x000000ffff067224 */ /* 0x000fce00078e0004 */
.L_x_114:
[----:B------:R-:W-:Y:S01]  /*5900*/  ULDC UR4, c[0x0][0x648] ;  /* 0x0001920000047ab9 */ /* 0x000fe20000000800 */
[----:B------:R-:W-:Y:S01]  /*5910*/  LOP3.LUT R4, R22, UR17, RZ, 0xc0, !PT ;  /* 0x0000001116047c12 */ /* 0x000fe2000f8ec0ff */
[----:B------:R-:W-:Y:S01]  /*5920*/  ULDC UR5, c[0x0][0x610] ;  /* 0x0001840000057ab9 */ /* 0x000fe20000000800 */
[----:B------:R-:W-:Y:S01]  /*5930*/  SHF.R.U64 R5, R6, UR4, R5 ;  /* 0x0000000406057c19 */ /* 0x000fe20008001205 */
[----:B------:R-:W-:Y:S01]  /*5940*/  ULDC UR4, c[0x0][0x638] ;  /* 0x00018e0000047ab9 */ /* 0x000fe20000000800 */
[----:B------:R-:W-:-:S03]  /*5950*/  LOP3.LUT R21, R21, UR16, RZ, 0xc0, !PT ;  /* 0x0000001015157c12 */ /* 0x000fc6000f8ec0ff */
[----:B------:R-:W-:Y:S02]  /*5960*/  IMAD.MOV R7, RZ, RZ, -R5 ;  /* 0x000000ffff077224 */ /* 0x000fe400078e0a05 */
[----:B------:R-:W-:Y:S02]  /*5970*/  IMAD R4, R5, UR18, R4 ;  /* 0x0000001205047c24 */ /* 0x000fe4000f8e0204 */
[----:B------:R-:W-:Y:S01]  /*5980*/  IMAD R20, R7, UR4, R20 ;  /* 0x0000000407147c24 */ /* 0x000fe2000f8e0214 */
[----:B------:R-:W-:Y:S01]  /*5990*/  ULDC UR4, c[0x0][0x600] ;  /* 0x0001800000047ab9 */ /* 0x000fe20000000800 */
[----:B------:R-:W-:Y:S02]  /*59a0*/  IMAD R15, R4, UR5, R15 ;  /* 0x00000005040f7c24 */ /* 0x000fe4000f8e020f */
[----:B------:R-:W-:Y:S02]  /*59b0*/  IMAD R6, R20, UR4, R21 ;  /* 0x0000000414067c24 */ /* 0x000fe4000f8e0215 */
[----:B------:R-:W-:-:S03]  /*59c0*/  IMAD.MOV.U32 R4, RZ, RZ, 0x1 ;  /* 0x00000001ff047424 */ /* 0x000fc600078e00ff */
[----:B------:R-:W-:Y:S02]  /*59d0*/  SEL R20, R6, R15, !P2 ;  /* 0x0000000f06147207 */ /* 0x000fe40005000000 */
[----:B------:R-:W-:Y:S01]  /*59e0*/  SEL R21, R15, R6, !P2 ;  /* 0x000000060f157207 */ /* 0x000fe20005000000 */
[----:B------:R-:W-:-:S07]  /*59f0*/  IMAD.MOV.U32 R6, RZ, RZ, R14 ;  /* 0x000000ffff067224 */ /* 0x000fce00078e000e */
.L_x_112:
[----:B------:R-:W-:Y:S05]  /*5a00*/  BSYNC B1 ;  /* 0x0000000000017941 */ /* 0x000fea0003800000 */
.L_x_111:
[----:B------:R-:W-:-:S13]  /*5a10*/  LOP3.LUT P0, RZ, R4, 0xff, RZ, 0xc0, !PT ;  /* 0x000000ff04ff7812 */ /* 0x000fda000780c0ff */
[----:B------:R-:W-:Y:S05]  /*5a20*/  @P0 BRA `(.L_x_115) ;  /* 0xfffffff400400947 */ /* 0x000fea000383ffff */
[----:B------:R-:W-:Y:S05]  /*5a30*/  BSYNC B0 ;  /* 0x0000000000007941 */ /* 0x000fea0003800000 */
.L_x_104:
[----:B------:R-:W-:-:S03]  /*5a40*/  UMOV UR4, 0xffffffff ;  /* 0xffffffff00047882 */ /* 0x000fc60000000000 */
[----:B------:R-:W-:Y:S05]  /*5a50*/  BRA.DIV UR4, `(.L_x_116) ;  /* 0x0000000204f07947 */ /* 0x000fea000b800000 */
[----:B------:R-:W-:-:S13]  /*5a60*/  ELECT P6, URZ, PT ;  /* 0x00000000003f782f */ /* 0x000fda00038c0000 */
.L_x_129:
[----:B------:R-:W-:Y:S04]  /*5a70*/  BSSY B0, `(.L_x_117) ;  /* 0x0000022000007945 */ /* 0x000fe80003800000 */
[----:B------:R-:W-:Y:S05]  /*5a80*/  @!P6 BRA `(.L_x_118) ;  /* 0x000000000080e947 */ /* 0x000fea0003800000 */
[----:B------:R-:W-:-:S04]  /*5a90*/  LOP3.LUT R19, R19, 0x2, RZ, 0xfc, !PT ;  /* 0x0000000213137812 */ /* 0x000fc800078efcff */
[----:B------:R-:W-:-:S13]  /*5aa0*/  ISETP.NE.AND P0, PT, R19, 0x3, PT ;  /* 0x000000031300780c */ /* 0x000fda0003f05270 */
[----:B------:R-:W-:Y:S05]  /*5ab0*/  @!P0 BRA `(.L_x_119) ;  /* 0x0000000000048947 */ /* 0x000fea0003800000 */
[----:B------:R-:W-:Y:S01]  /*5ac0*/  BPT.TRAP 0x1 ;  /* 0x000000040000795c */ /* 0x000fe20000300000 */
.L_x_119:
[----:B------:R-:W0:Y:S01]  /*5ad0*/  S2R R5, SR_CgaCtaId ;  /* 0x0000000000057919 */ /* 0x000e220000008800 */
[----:B------:R-:W-:Y:S02]  /*5ae0*/  MOV R2, 0x400 ;  /* 0x0000040000027802 */ /* 0x000fe40000000f00 */
[----:B------:R-:W-:Y:S02]  /*5af0*/  SHF.L.U32 R4, R0, 0x1f, RZ ;  /* 0x0000001f00047819 */ /* 0x000fe400000006ff */
[----:B0-----:R-:W-:-:S05]  /*5b00*/  LEA R2, R5, R2, 0x18 ;  /* 0x0000000205027211 */ /* 0x001fca00078ec0ff */
[----:B------:R-:W-:-:S04]  /*5b10*/  VIADD R2, R2, 0x18 ;  /* 0x0000001802027836 */ /* 0x000fc80000000000 */
[C---:B------:R-:W-:Y:S02]  /*5b20*/  IMAD R7, R3.reuse, 0x8, R2 ;  /* 0x0000000803077824 */ /* 0x040fe400078e0202 */
[----:B------:R-:W-:Y:S02]  /*5b30*/  VIADD R3, R3, 0x1 ;  /* 0x0000000103037836 */ /* 0x000fe40000000000 */
[----:B------:R-:W0:Y:S03]  /*5b40*/  SYNCS.PHASECHK.TRANS64.TRYWAIT P0, [R7+URZ], R4 ;  /* 0x00000004070075a7 */ /* 0x000e26000800017f */
[----:B------:R-:W-:-:S04]  /*5b50*/  ISETP.NE.AND P1, PT, R3, 0x3, PT ;  /* 0x000000030300780c */ /* 0x000fc80003f25270 */
[----:B------:R-:W-:Y:S02]  /*5b60*/  SEL R5, RZ, 0x1, P1 ;  /* 0x00000001ff057807 */ /* 0x000fe40000800000 */
[----:B------:R-:W-:Y:S02]  /*5b70*/  SEL R3, R3, RZ, P1 ;  /* 0x000000ff03037207 */ /* 0x000fe40000800000 */
[----:B------:R-:W-:-:S03]  /*5b80*/  LOP3.LUT R9, R0, R5, RZ, 0x3c, !PT ;  /* 0x0000000500097212 */ /* 0x000fc600078e3cff */
[----:B------:R-:W-:Y:S01]  /*5b90*/  IMAD R6, R3, 0x8, R2 ;  /* 0x0000000803067824 */ /* 0x000fe200078e0202 */
[----:B------:R-:W-:Y:S01]  /*5ba0*/  SHF.L.U32 R5, R9, 0x1f, RZ ;  /* 0x0000001f09057819 */ /* 0x000fe200000006ff */
[----:B0-----:R-:W-:Y:S06]  /*5bb0*/  @!P0 BRA `(.L_x_120) ;  /* 0x0000000000b88947 */ /* 0x001fec0003800000 */
.L_x_130:
[----:B------:R-:W1:Y:S01]  /*5bc0*/  SYNCS.PHASECHK.TRANS64.TRYWAIT P0, [R6+URZ], R5 ;  /* 0x00000005060075a7 */ /* 0x000e62000800017f */
[----:B------:R-:W-:-:S05]  /*5bd0*/  VIADD R0, R3, 0x1 ;  /* 0x0000000103007836 */ /* 0x000fca0000000000 */
[----:B------:R-:W-:-:S04]  /*5be0*/  ISETP.NE.AND P1, PT, R0, 0x3, PT ;  /* 0x000000030000780c */ /* 0x000fc80003f25270 */
[----:B0-----:R-:W-:Y:S02]  /*5bf0*/  SEL R4, RZ, 0x1, P1 ;  /* 0x00000001ff047807 */ /* 0x001fe40000800000 */
[----:B------:R-:W-:Y:S02]  /*5c00*/  SEL R3, R0, RZ, P1 ;  /* 0x000000ff00037207 */ /* 0x000fe40000800000 */
[----:B------:R-:W-:Y:S01]  /*5c10*/  LOP3.LUT R0, R9, R4, RZ, 0x3c, !PT ;  /* 0x0000000409007212 */ /* 0x000fe200078e3cff */
[----:B-1----:R-:W-:Y:S06]  /*5c20*/  @!P0 BRA `(.L_x_121) ;  /* 0x0000000000b08947 */ /* 0x002fec0003800000 */
.L_x_131:
[----:B------:R-:W-:Y:S01]  /*5c30*/  IMAD R3, R3, 0x8, R2 ;  /* 0x0000000803037824 */ /* 0x000fe200078e0202 */
[----:B------:R-:W-:-:S07]  /*5c40*/  SHF.L.U32 R0, R0, 0x1f, RZ ;  /* 0x0000001f00007819 */ /* 0x000fce00000006ff */
.L_x_122:
[----:B-1----:R1:W2:Y:S02]  /*5c50*/  SYNCS.PHASECHK.TRANS64.TRYWAIT P0, [R3+URZ], R0 ;  /* 0x00000000030075a7 */ /* 0x0022a4000800017f */
[----:B--2---:R-:W-:Y:S05]  /*5c60*/  @!P0 NANOSLEEP.SYNCS 0x989680 ;  /* 0x009896800000895d */ /* 0x004fea0003900000 */
[----:B------:R-:W2:Y:S02]  /*5c70*/  @!P0 SYNCS.PHASECHK.TRANS64 P0, [R3+URZ], R0 ;  /* 0x00000000030085a7 */ /* 0x000ea4000800007f */
[----:B--2---:R-:W-:Y:S05]  /*5c80*/  @!P0 BRA `(.L_x_122) ;  /* 0xfffffffc00f08947 */ /* 0x004fea000383ffff */
.L_x_118:
[----:B------:R-:W-:Y:S05]  /*5c90*/  BSYNC B0 ;  /* 0x0000000000007941 */ /* 0x000fea0003800000 */
.L_x_117:
[----:B------:R-:W-:Y:S05]  /*5ca0*/  EXIT ;  /* 0x000000000000794d */ /* 0x000fea0003800000 */
.L_x_21:
[----:B---3--:R3:W4:Y:S02]  /*5cb0*/  SYNCS.PHASECHK.TRANS64.TRYWAIT P1, [R3+URZ], R0 ;  /* 0x00000000030075a7 */ /* 0x008724000802017f */
[----:B----4-:R-:W-:Y:S05]  /*5cc0*/  @!P1 NANOSLEEP.SYNCS 0x989680 ;  /* 0x009896800000995d */ /* 0x010fea0003900000 */
[----:B------:R-:W4:Y:S02]  /*5cd0*/  @!P1 SYNCS.PHASECHK.TRANS64 P1, [R3+URZ], R0 ;  /* 0x00000000030095a7 */ /* 0x000f24000802007f */
[----:B----4-:R-:W-:Y:S05]  /*5ce0*/  @!P1 BRA `(.L_x_21) ;  /* 0xfffffffc00f09947 */ /* 0x010fea000383ffff */
[----:B------:R-:W-:Y:S05]  /*5cf0*/  BRA `(.L_x_20) ;  /* 0xffffffb400fc7947 */ /* 0x000fea000383ffff */
.L_x_26:
[----:B-1----:R1:W2:Y:S02]  /*5d00*/  SYNCS.PHASECHK.TRANS64.TRYWAIT P1, [R5+URZ], R4 ;  /* 0x00000004050075a7 */ /* 0x0022a4000802017f */
[----:B--2---:R-:W-:Y:S05]  /*5d10*/  @!P1 NANOSLEEP.SYNCS 0x989680 ;  /* 0x009896800000995d */ /* 0x004fea0003900000 */
[----:B------:R-:W2:Y:S02]  /*5d20*/  @!P1 SYNCS.PHASECHK.TRANS64 P1, [R5+URZ], R4 ;  /* 0x00000004050095a7 */ /* 0x000ea4000802007f */
[----:B--2---:R-:W-:Y:S05]  /*5d30*/  @!P1 BRA `(.L_x_26) ;  /* 0xfffffffc00f09947 */ /* 0x004fea000383ffff */
[----:B------:R-:W-:Y:S05]  /*5d40*/  BRA `(.L_x_25) ;  /* 0xffffffb800ac7947 */ /* 0x000fea000383ffff */
.L_x_105:
[----:B------:R-:W-:Y:S01]  /*5d50*/  BSSY B1, `(.L_x_123) ;  /* 0x0000006000017945 */ /* 0x000fe20003800000 */
[----:B------:R-:W-:-:S07]  /*5d60*/  IMAD.MOV.U32 R15, RZ, RZ, -0x1 ;  /* 0xffffffffff0f7424 */ /* 0x000fce00078e00ff */
[----:B------:R-:W-:Y:S05]  /*5d70*/  WARPSYNC.COLLECTIVE R15, `(.L_x_124) ;  /* 0x000000000f0c7348 */ /* 0x000fea0003c00000 */
[----:B------:R-:W-:Y:S02]  /*5d80*/  ELECT P6, UR62, PT ;  /* 0x00000000003e782f */ /* 0x000fe400038c0000 */
[----:B------:R-:W-:Y:S01]  /*5d90*/  MOV R14, UR62 ;  /* 0x0000003e000e7c02 */ /* 0x000fe20008000f00 */
[----:B------:R-:W-:Y:S10]  /*5da0*/  ENDCOLLECTIVE ;  /* 0x000000000000791b */ /* 0x000ff40003800000 */
.L_x_124:
[----:B------:R-:W-:Y:S05]  /*5db0*/  BSYNC B1 ;  /* 0x0000000000017941 */ /* 0x000fea0003800000 */
.L_x_123:
[----:B------:R-:W-:Y:S05]  /*5dc0*/  BRA `(.L_x_125) ;  /* 0xfffffff000647947 */ /* 0x000fea000383ffff */
.L_x_108:
[----:B-1----:R1:W2:Y:S02]  /*5dd0*/  SYNCS.PHASECHK.TRANS64.TRYWAIT P0, [R23+URZ+0x18], R14 ;  /* 0x0000180e170075a7 */ /* 0x0022a4000800017f */
[----:B--2---:R-:W-:Y:S05]  /*5de0*/  @!P0 NANOSLEEP.SYNCS 0x989680 ;  /* 0x009896800000895d */ /* 0x004fea0003900000 */
[----:B------:R-:W2:Y:S02]  /*5df0*/  @!P0 SYNCS.PHASECHK.TRANS64 P0, [R23+URZ+0x18], R14 ;  /* 0x0000180e170085a7 */ /* 0x000ea4000800007f */
[----:B--2---:R-:W-:Y:S05]  /*5e00*/  @!P0 BRA `(.L_x_108) ;  /* 0xfffffffc00f08947 */ /* 0x004fea000383ffff */
[----:B------:R-:W-:Y:S05]  /*5e10*/  BRA `(.L_x_126) ;  /* 0xfffffff0009c7947 */ /* 0x000fea000383ffff */
.L_x_116:
[----:B------:R-:W-:Y:S01]  /*5e20*/  BSSY B0, `(.L_x_127) ;  /* 0x0000006000007945 */ /* 0x000fe20003800000 */
[----:B------:R-:W-:-:S07]  /*5e30*/  IMAD.MOV.U32 R15, RZ, RZ, -0x1 ;  /* 0xffffffffff0f7424 */ /* 0x000fce00078e00ff */
[----:B------:R-:W-:Y:S05]  /*5e40*/  WARPSYNC.COLLECTIVE R15, `(.L_x_128) ;  /* 0x000000000f0c7348 */ /* 0x000fea0003c00000 */
[----:B------:R-:W-:Y:S02]  /*5e50*/  ELECT P6, UR62, PT ;  /* 0x00000000003e782f */ /* 0x000fe400038c0000 */
[----:B------:R-:W-:Y:S01]  /*5e60*/  MOV R14, UR62 ;  /* 0x0000003e000e7c02 */ /* 0x000fe20008000f00 */
[----:B------:R-:W-:Y:S10]  /*5e70*/  ENDCOLLECTIVE ;  /* 0x000000000000791b */ /* 0x000ff40003800000 */
.L_x_128:
[----:B------:R-:W-:Y:S05]  /*5e80*/  BSYNC B0 ;  /* 0x0000000000007941 */ /* 0x000fea0003800000 */
.L_x_127:
[----:B------:R-:W-:Y:S05]  /*5e90*/  BRA `(.L_x_129) ;  /* 0xfffffff800f47947 */ /* 0x000fea000383ffff */
.L_x_120:
[----:B0-----:R0:W1:Y:S02]  /*5ea0*/  SYNCS.PHASECHK.TRANS64.TRYWAIT P0, [R7+URZ], R4 ;  /* 0x00000004070075a7 */ /* 0x001064000800017f */
[----:B-1----:R-:W-:Y:S05]  /*5eb0*/  @!P0 NANOSLEEP.SYNCS 0x989680 ;  /* 0x009896800000895d */ /* 0x002fea0003900000 */
[----:B------:R-:W1:Y:S02]  /*5ec0*/  @!P0 SYNCS.PHASECHK.TRANS64 P0, [R7+URZ], R4 ;  /* 0x00000004070085a7 */ /* 0x000e64000800007f */
[----:B-1----:R-:W-:Y:S05]  /*5ed0*/  @!P0 BRA `(.L_x_120) ;  /* 0xfffffffc00f08947 */ /* 0x002fea000383ffff */
[----:B------:R-:W-:Y:S05]  /*5ee0*/  BRA `(.L_x_130) ;  /* 0xfffffffc00347947 */ /* 0x000fea000383ffff */
.L_x_121:
[----:B0-----:R0:W1:Y:S02]  /*5ef0*/  SYNCS.PHASECHK.TRANS64.TRYWAIT P0, [R6+URZ], R5 ;  /* 0x00000005060075a7 */ /* 0x001064000800017f */
[----:B-1----:R-:W-:Y:S05]  /*5f00*/  @!P0 NANOSLEEP.SYNCS 0x989680 ;  /* 0x009896800000895d */ /* 0x002fea0003900000 */
[----:B------:R-:W1:Y:S02]  /*5f10*/  @!P0 SYNCS.PHASECHK.TRANS64 P0, [R6+URZ], R5 ;  /* 0x00000005060085a7 */ /* 0x000e64000800007f */
[----:B-1----:R-:W-:Y:S05]  /*5f20*/  @!P0 BRA `(.L_x_121) ;  /* 0xfffffffc00f08947 */ /* 0x002fea000383ffff */
[----:B------:R-:W-:Y:S05]  /*5f30*/  BRA `(.L_x_131) ;  /* 0xfffffffc003c7947 */ /* 0x000fea000383ffff */
.L_x_132:
[----:B------:R-:W-:-:S00]  /*5f40*/  BRA `(.L_x_132) ;  /* 0xfffffffc00fc7947 */ /* 0x000fc0000383ffff */
[----:B------:R-:W-:-:S00]  /*5f50*/  NOP ;  /* 0x0000000000007918 */ /* 0x000fc00000000000 */
        /* <DEDUP_REMOVED lines=10> */
.L_x_133:


//--------------------- .nv.global.init           --------------------------
	.section	.nv.global.init,"aw",@progbits
.nv.global.init:
	.type		$str$22,@object
	.size		$str$22,($str$23 - $str$22)
$str$22:
        /*0000*/ 	.byte	0x6b, 0x5f, 0x74, 0x69, 0x6c, 0x65, 0x5f, 0x63, 0x6f, 0x75, 0x6e, 0x74, 0x20, 0x3e, 0x3d, 0x20
        /*0010*/ 	.byte	0x31, 0x00
	.type		$str$23,@object
	.size		$str$23,(__unnamed_1 - $str$23)
$str$23:
        /*0012*/ 	.byte	0x2f, 0x74, 0x6d, 0x70, 0x2f, 0x63, 0x75, 0x74, 0x6c, 0x61, 0x73, 0x73, 0x5f, 0x73, 0x77, 0x65
        /*0022*/ 	.byte	0x65, 0x70, 0x5f, 0x73, 0x72, 0x63, 0x2f, 0x69, 0x6e, 0x63, 0x6c, 0x75, 0x64, 0x65, 0x2f, 0x63
        /*0032*/ 	.byte	0x75, 0x74, 0x6c, 0x61, 0x73, 0x73, 0x2f, 0x67, 0x65, 0x6d, 0x6d, 0x2f, 0x63, 0x6f, 0x6c, 0x6c
        /*0042*/ 	.byte	0x65, 0x63, 0x74, 0x69, 0x76, 0x65, 0x2f, 0x73, 0x6d, 0x39, 0x30, 0x5f, 0x6d, 0x6d, 0x61, 0x5f
        /*0052*/ 	.byte	0x74, 0x6d, 0x61, 0x5f, 0x67, 0x6d, 0x6d, 0x61, 0x5f, 0x73, 0x73, 0x5f, 0x77, 0x61, 0x72, 0x70
        /*0062*/ 	.byte	0x73, 0x70, 0x65, 0x63, 0x69, 0x61, 0x6c, 0x69, 0x7a, 0x65, 0x64, 0x2e, 0x68, 0x70, 0x70, 0x00
	.type		__unnamed_1,@object
	.size		__unnamed_1,(.L_0 - __unnamed_1)
__unnamed_1:
        /*0072*/ 	.byte	0x76, 0x6f, 0x69, 0x64, 0x20, 0x63, 0x75, 0x74, 0x6c, 0x61, 0x73, 0x73, 0x3a, 0x3a, 0x67, 0x65
        /* <DEDUP_REMOVED lines=180> */
        /*0bc2*/ 	.byte	0x3a, 0x3a, 0x69, 0x64, 0x65, 0x6e, 0x74, 0x69, 0x74, 0x79, 0x5d, 0x00
.L_0:


//--------------------- .nv.shared._ZN7cutlass13device_kernelINS_4gemm6kernel13GemmUniversalIN4cute5tupleIJiiiiEEENS1_10collective13CollectiveMmaINS1_34MainloopSm90TmaGmmaWarpSpecializedILi3ENS5_IJNS4_1CILi2EEENSA_ILi1EEESC_EEENS1_35KernelTmaWarpSpecializedCooperativeEEENS5_IJNSA_ILi128EEENSA_ILi64EEENSA_ILi32EEEEEENS_10bfloat16_tENS5_IJlSC_lEEESK_SL_NS4_8TiledMMAINS4_8MMA_AtomIJNS4_4SM904GMMA27MMA_64x64x16_F32BF16BF16_SSILNSP_5MajorE0ELSR_0ELNSP_7ScaleInE1ELSS_1EEEEEENS4_6LayoutISD_NS5_IJSC_NSA_ILi0EEESW_EEEEENS5_IJNS4_10UnderscoreESZ_SZ_EEEEENS4_13SM90_TMA_LOADENS4_14ComposedLayoutINS4_7SwizzleILi2ELi4ELi3EEENS4_18smem_ptr_flag_bitsILi16EEENSV_INS5_IJNSA_ILi8EEESI_EEENS5_IJSI_SC_EEEEEEEvNS4_8identityENS4_23SM90_TMA_LOAD_MULTICASTES1C_vS1D_EENS_8epilogue10collective6detail29Sm90TmaWarpSpecializedAdapterINS1H_15DefaultEpilogueISK_SL_SL_NS1G_6thread17LinearCombinationISK_Li1EffLNS1L_9ScaleType4KindE0ELNS_15FloatRoundStyleE2ESK_EENS1_15EpilogueDefaultEEEEEvvEEEEvNT_6ParamsE --------------------------
	.section	.nv.shared._ZN7cutlass13device_kernelINS_4gemm6kernel13GemmUniversalIN4cute5tupleIJiiiiEEENS1_10collective13CollectiveMmaINS1_34MainloopSm90TmaGmmaWarpSpecializedILi3ENS5_IJNS4_1CILi2EEENSA_ILi1EEESC_EEENS1_35KernelTmaWarpSpecializedCooperativeEEENS5_IJNSA_ILi128EEENSA_ILi64EEENSA_ILi32EEEEEENS_10bfloat16_tENS5_IJlSC_lEEESK_SL_NS4_8TiledMMAINS4_8MMA_AtomIJNS4_4SM904GMMA27MMA_64x64x16_F32BF16BF16_SSILNSP_5MajorE0ELSR_0ELNSP_7ScaleInE1ELSS_1EEEEEENS4_6LayoutISD_NS5_IJSC_NSA_ILi0EEESW_EEEEENS5_IJNS4_10UnderscoreESZ_SZ_EEEEENS4_13SM90_TMA_LOADENS4_14ComposedLayoutINS4_7SwizzleILi2ELi4ELi3EEENS4_18smem_ptr_flag_bitsILi16EEENSV_INS5_IJNSA_ILi8EEESI_EEENS5_IJSI_SC_EEEEEEEvNS4_8identityENS4_23SM90_TMA_LOAD_MULTICASTES1C_vS1D_EENS_8epilogue10collective6detail29Sm90TmaWarpSpecializedAdapterINS1H_15DefaultEpilogueISK_SL_SL_NS1G_6thread17LinearCombinationISK_Li1EffLNS1L_9ScaleType4KindE0ELNS_15FloatRoundStyleE2ESK_EENS1_15EpilogueDefaultEEEEEvvEEEEvNT_6ParamsE,"aw",@nobits
	.sectionflags	@""
	.align	16
	.zero		1024


//--------------------- .nv.shared.reserved.0     --------------------------
	.section	.nv.shared.reserved.0,"aw",@nobits
	.weak		__nv_reservedSMEM_offset_0_alias
	.size		__nv_reservedSMEM_offset_0_alias, 0, 0
	.other		__nv_reservedSMEM_offset_0_alias,@"STO_CUDA_RESERVED_SHARED STV_DEFAULT"
__nv_reservedSMEM_offset_0_alias:
	.zero		0


//--------------------- .nv.global                --------------------------
	.section	.nv.global,"aw",@nobits
.nv.global:
	.type		_ZN39_INTERNAL_fa77ddca_4_k_cu_1145dfea_35204cute1_E,@object
	.size		_ZN39_INTERNAL_fa77ddca_4_k_cu_1145dfea_35204cute1_E,(_ZN39_INTERNAL_fa77ddca_4_k_cu_1145dfea_35204cuda3std3__45__cpo6cbeginE - _ZN39_INTERNAL_fa77ddca_4_k_cu_1145dfea_35204cute1_E)
_ZN39_INTERNAL_fa77ddca_4_k_cu_1145dfea_35204cute1_E:
	.zero		1
	.type		_ZN39_INTERNAL_fa77ddca_4_k_cu_1145dfea_35204cuda3std3__45__cpo6cbeginE,@object
	.size		_ZN39_INTERNAL_fa77ddca_4_k_cu_1145dfea_35204cuda3std3__45__cpo6cbeginE,(_ZN39_INTERNAL_fa77ddca_4_k_cu_1145dfea_35204cuda3std3__48in_placeE - _ZN39_INTERNAL_fa77ddca_4_k_cu_1145dfea_35204cuda3std3__45__cpo6cbeginE)
_ZN39_INTERNAL_fa77ddca_4_k_cu_1145dfea_35204cuda3std3__45__cpo6cbeginE:
	.zero		1
	.type		_ZN39_INTERNAL_fa77ddca_4_k_cu_1145dfea_35204cuda3std3__48in_placeE,@object
	.size		_ZN39_INTERNAL_fa77ddca_4_k_cu_1145dfea_35204cuda3std3__48in_placeE,(_ZN39_INTERNAL_fa77ddca_4_k_cu_1145dfea_35204cuda3std6ranges3__45__cpo9iter_moveE - _ZN39_INTERNAL_fa77ddca_4_k_cu_1145dfea_35204cuda3std3__48in_placeE)
_ZN39_INTERNAL_fa77ddca_4_k_cu_1145dfea_35204cuda3std3__48in_placeE:
	.zero		1
	.type		_ZN39_INTERNAL_fa77ddca_4_k_cu_1145dfea_35204cuda3std6ranges3__45__cpo9iter_moveE,@object
	.size		_ZN39_INTERNAL_fa77ddca_4_k_cu_1145dfea_35204cuda3std6ranges3__45__cpo9iter_moveE,(_ZN39_INTERNAL_fa77ddca_4_k_cu_1145dfea_35204cuda3std3__45__cpo5beginE - _ZN39_INTERNAL_fa77ddca_4_k_cu_1145dfea_35204cuda3std6ranges3__45__cpo9iter_moveE)
_ZN39_INTERNAL_fa77ddca_4_k_cu_1145dfea_35204cuda3std6ranges3__45__cpo9iter_moveE:
	.zero		1
	.type		_ZN39_INTERNAL_fa77ddca_4_k_cu_1145dfea_35204cuda3std3__45__cpo5beginE,@object
	.size		_ZN39_INTERNAL_fa77ddca_4_k_cu_1145dfea_35204cuda3std3__45__cpo5beginE,(_ZN39_INTERNAL_fa77ddca_4_k_cu_1145dfea_35204cuda3std3__441_GLOBAL__N__fa77ddca_4_k_cu_1145dfea_35206ignoreE - _ZN39_INTERNAL_fa77ddca_4_k_cu_1145dfea_35204cuda3std3__45__cpo5beginE)
_ZN39_INTERNAL_fa77ddca_4_k_cu_1145dfea_35204cuda3std3__45__cpo5beginE:
	.zero		1
	.type		_ZN39_INTERNAL_fa77ddca_4_k_cu_1145dfea_35204cuda3std3__441_GLOBAL__N__fa77ddca_4_k_cu_1145dfea_35206ignoreE,@object
	.size		_ZN39_INTERNAL_fa77ddca_4_k_cu_1145dfea_35204cuda3std3__441_GLOBAL__N__fa77ddca_4_k_cu_1145dfea_35206ignoreE,(_ZN39_INTERNAL_fa77ddca_4_k_cu_1145dfea_35204cute7productE - _ZN39_INTERNAL_fa77ddca_4_k_cu_1145dfea_35204cuda3std3__441_GLOBAL__N__fa77ddca_4_k_cu_1145dfea_35206ignoreE)
_ZN39_INTERNAL_fa77ddca_4_k_cu_1145dfea_35204cuda3std3__441_GLOBAL__N__fa77ddca_4_k_cu_1145dfea_35206ignoreE:
	.zero		1
	.type		_ZN39_INTERNAL_fa77ddca_4_k_cu_1145dfea_35204cute7productE,@object
	.size		_ZN39_INTERNAL_fa77ddca_4_k_cu_1145dfea_35204cute7productE,(_ZN39_INTERNAL_fa77ddca_4_k_cu_1145dfea_35204cuda3std3__45__cpo3endE - _ZN39_INTERNAL_fa77ddca_4_k_cu_1145dfea_35204cute7productE)
_ZN39_INTERNAL_fa77ddca_4_k_cu_1145dfea_35204cute7productE:
	.zero		1
	.type		_ZN39_INTERNAL_fa77ddca_4_k_cu_1145dfea_35204cuda3std3__45__cpo3endE,@object
	.size		_ZN39_INTERNAL_fa77ddca_4_k_cu_1145dfea_35204cuda3std3__45__cpo3endE,(_ZN39_INTERNAL_fa77ddca_4_k_cu_1145dfea_35204cuda3std3__419piecewise_constructE - _ZN39_INTERNAL_fa77ddca_4_k_cu_1145dfea_35204cuda3std3__45__cpo3endE)
_ZN39_INTERNAL_fa77ddca_4_k_cu_1145dfea_35204cuda3std3__45__cpo3endE:
	.zero		1
	.type		_ZN39_INTERNAL_fa77ddca_4_k_cu_1145dfea_35204cuda3std3__419piecewise_constructE,@object
	.size		_ZN39_INTERNAL_fa77ddca_4_k_cu_1145dfea_35204cuda3std3__419piecewise_constructE,(_ZN39_INTERNAL_fa77ddca_4_k_cu_1145dfea_35204cuda3std3__45__cpo4cendE - _ZN39_INTERNAL_fa77ddca_4_k_cu_1145dfea_35204cuda3std3__419piecewise_constructE)
_ZN39_INTERNAL_fa77ddca_4_k_cu_1145dfea_35204cuda3std3__419piecewise_constructE:
	.zero		1
	.type		_ZN39_INTERNAL_fa77ddca_4_k_cu_1145dfea_35204cuda3std3__45__cpo4cendE,@object
	.size		_ZN39_INTERNAL_fa77ddca_4_k_cu_1145dfea_35204cuda3std3__45__cpo4cendE,(_ZN39_INTERNAL_fa77ddca_4_k_cu_1145dfea_35204cuda3std6ranges3__45__cpo4swapE - _ZN39_INTERNAL_fa77ddca_4_k_cu_1145dfea_35204cuda3std3__45__cpo4cendE)
_ZN39_INTERNAL_fa77ddca_4_k_cu_1145dfea_35204cuda3std3__45__cpo4cendE:
	.zero		1
	.type		_ZN39_INTERNAL_fa77ddca_4_k_cu_1145dfea_35204cuda3std6ranges3__45__cpo4swapE,@object
	.size		_ZN39_INTERNAL_fa77ddca_4_k_cu_1145dfea_35204cuda3std6ranges3__45__cpo4swapE,(.L_8 - _ZN39_INTERNAL_fa77ddca_4_k_cu_1145dfea_35204cuda3std6ranges3__45__cpo4swapE)
_ZN39_INTERNAL_fa77ddca_4_k_cu_1145dfea_35204cuda3std6ranges3__45__cpo4swapE:
	.zero		1
.L_8:


//--------------------- .nv.constant0._ZN7cutlass13device_kernelINS_4gemm6kernel13GemmUniversalIN4cute5tupleIJiiiiEEENS1_10collective13CollectiveMmaINS1_34MainloopSm90TmaGmmaWarpSpecializedILi3ENS5_IJNS4_1CILi2EEENSA_ILi1EEESC_EEENS1_35KernelTmaWarpSpecializedCooperativeEEENS5_IJNSA_ILi128EEENSA_ILi64EEENSA_ILi32EEEEEENS_10bfloat16_tENS5_IJlSC_lEEESK_SL_NS4_8TiledMMAINS4_8MMA_AtomIJNS4_4SM904GMMA27MMA_64x64x16_F32BF16BF16_SSILNSP_5MajorE0ELSR_0ELNSP_7ScaleInE1ELSS_1EEEEEENS4_6LayoutISD_NS5_IJSC_NSA_ILi0EEESW_EEEEENS5_IJNS4_10UnderscoreESZ_SZ_EEEEENS4_13SM90_TMA_LOADENS4_14ComposedLayoutINS4_7SwizzleILi2ELi4ELi3EEENS4_18smem_ptr_flag_bitsILi16EEENSV_INS5_IJNSA_ILi8EEESI_EEENS5_IJSI_SC_EEEEEEEvNS4_8identityENS4_23SM90_TMA_LOAD_MULTICASTES1C_vS1D_EENS_8epilogue10collective6detail29Sm90TmaWarpSpecializedAdapterINS1H_15DefaultEpilogueISK_SL_SL_NS1G_6thread17LinearCombinationISK_Li1EffLNS1L_9ScaleType4KindE0ELNS_15FloatRoundStyleE2ESK_EENS1_15EpilogueDefaultEEEEEvvEEEEvNT_6ParamsE --------------------------
	.section	.nv.constant0._ZN7cutlass13device_kernelINS_4gemm6kernel13GemmUniversalIN4cute5tupleIJiiiiEEENS1_10collective13CollectiveMmaINS1_34MainloopSm90TmaGmmaWarpSpecializedILi3ENS5_IJNS4_1CILi2EEENSA_ILi1EEESC_EEENS1_35KernelTmaWarpSpecializedCooperativeEEENS5_IJNSA_ILi128EEENSA_ILi64EEENSA_ILi32EEEEEENS_10bfloat16_tENS5_IJlSC_lEEESK_SL_NS4_8TiledMMAINS4_8MMA_AtomIJNS4_4SM904GMMA27MMA_64x64x16_F32BF16BF16_SSILNSP_5MajorE0ELSR_0ELNSP_7ScaleInE1ELSS_1EEEEEENS4_6LayoutISD_NS5_IJSC_NSA_ILi0EEESW_EEEEENS5_IJNS4_10UnderscoreESZ_SZ_EEEEENS4_13SM90_TMA_LOADENS4_14ComposedLayoutINS4_7SwizzleILi2ELi4ELi3EEENS4_18smem_ptr_flag_bitsILi16EEENSV_INS5_IJNSA_ILi8EEESI_EEENS5_IJSI_SC_EEEEEEEvNS4_8identityENS4_23SM90_TMA_LOAD_MULTICASTES1C_vS1D_EENS_8epilogue10collective6detail29Sm90TmaWarpSpecializedAdapterINS1H_15DefaultEpilogueISK_SL_SL_NS1G_6thread17LinearCombinationISK_Li1EffLNS1L_9ScaleType4KindE0ELNS_15FloatRoundStyleE2ESK_EENS1_15EpilogueDefaultEEEEEvvEEEEvNT_6ParamsE,"a",@progbits
	.sectionflags	@""
	.align	4
.nv.constant0._ZN7cutlass13device_kernelINS_4gemm6kernel13GemmUniversalIN4cute5tupleIJiiiiEEENS1_10collective13CollectiveMmaINS1_34MainloopSm90TmaGmmaWarpSpecializedILi3ENS5_IJNS4_1CILi2EEENSA_ILi1EEESC_EEENS1_35KernelTmaWarpSpecializedCooperativeEEENS5_IJNSA_ILi128EEENSA_ILi64EEENSA_ILi32EEEEEENS_10bfloat16_tENS5_IJlSC_lEEESK_SL_NS4_8TiledMMAINS4_8MMA_AtomIJNS4_4SM904GMMA27MMA_64x64x16_F32BF16BF16_SSILNSP_5MajorE0ELSR_0ELNSP_7ScaleInE1ELSS_1EEEEEENS4_6LayoutISD_NS5_IJSC_NSA_ILi0EEESW_EEEEENS5_IJNS4_10UnderscoreESZ_SZ_EEEEENS4_13SM90_TMA_LOADENS4_14ComposedLayoutINS4_7SwizzleILi2ELi4ELi3EEENS4_18smem_ptr_flag_bitsILi16EEENSV_INS5_IJNSA_ILi8EEESI_EEENS5_IJSI_SC_EEEEEEEvNS4_8identityENS4_23SM90_TMA_LOAD_MULTICASTES1C_vS1D_EENS_8epilogue10collective6detail29Sm90TmaWarpSpecializedAdapterINS1H_15DefaultEpilogueISK_SL_SL_NS1G_6thread17LinearCombinationISK_Li1EffLNS1L_9ScaleType4KindE0ELNS_15FloatRoundStyleE2ESK_EENS1_15EpilogueDefaultEEEEEvvEEEEvNT_6ParamsE:
	.zero		1664


//--------------------- SYMBOLS --------------------------

	.type		.nv.reservedSmem.offset0,@object
	.size		.nv.reservedSmem.offset0,0x4
	.type		__assertfail,@function
